def matmul_kernel(
    a_ptr,
    b_ptr,
    c_ptr,
    M,
    N,
    K,
    stride_am,
    stride_ak,
    stride_bk,
    stride_bn,
    stride_cm,
    stride_cn,
    BLOCK_M: tl.constexpr,
    BLOCK_N: tl.constexpr,
    BLOCK_K: tl.constexpr,
    GROUP_M: tl.constexpr,
):
    pid = tl.program_id(axis=0)
    num_pid_m = tl.cdiv(M, BLOCK_M)
    num_pid_n = tl.cdiv(N, BLOCK_N)
    num_pid_in_group = GROUP_M * num_pid_n
    group_id = pid // num_pid_in_group
    first_pid_m = group_id * GROUP_M
    group_size_m = min(num_pid_m - first_pid_m, GROUP_M)
    pid_m = first_pid_m + ((pid % num_pid_in_group) % group_size_m)
    pid_n = (pid % num_pid_in_group) // group_size_m

    offs_am = (pid_m * BLOCK_M + tl.arange(0, BLOCK_M)) % M
    offs_bn = (pid_n * BLOCK_N + tl.arange(0, BLOCK_N)) % N
    offs_k = tl.arange(0, BLOCK_K)
    a_ptrs = a_ptr + offs_am[:, None] * stride_am + offs_k[None, :] * stride_ak
    b_ptrs = b_ptr + offs_k[:, None] * stride_bk + offs_bn[None, :] * stride_bn

    acc = tl.zeros((BLOCK_M, BLOCK_N), dtype=tl.float32)
    for kk in range(0, tl.cdiv(K, BLOCK_K)):
        a = tl.load(a_ptrs, mask=offs_k[None, :] < K - kk * BLOCK_K, other=0.0)
        b = tl.load(b_ptrs, mask=offs_k[:, None] < K - kk * BLOCK_K, other=0.0)
        acc = tl.dot(a, b, acc)
        a_ptrs += BLOCK_K * stride_ak
        b_ptrs += BLOCK_K * stride_bk

    c = acc.to(c_ptr.dtype.element_ty)
    offs_cm = pid_m * BLOCK_M + tl.arange(0, BLOCK_M)
    offs_cn = pid_n * BLOCK_N + tl.arange(0, BLOCK_N)
    c_ptrs = c_ptr + offs_cm[:, None] * stride_cm + offs_cn[None, :] * stride_cn
    mask = (offs_cm[:, None] < M) & (offs_cn[None, :] < N)
    tl.store(c_ptrs, c, mask=mask)

# config = {"BLOCK_K": 32, "BLOCK_M": 32, "BLOCK_N": 128, "GROUP_M": 8, "arch": "sm_100", "dtype": "bf16", "num_ctas": 1, "num_stages": 2, "num_warps": 2}
# arch = sm_100


// ===== COMPILED SASS (sm_100a) =====

	.target	sm_100a

	.elftype	@"ET_EXEC"


//--------------------- .note.nv.tkinfo           --------------------------
	.section	.note.nv.tkinfo,"",@"SHT_NOTE"
	.sectionflags	@"SHF_NOTE_NV_TKINFO"
	.tkinfo
        /*0018*/ 	.word	0x00000081
        /*0030*/ 	.string	""
        /*0030*/ 	.string	"ptxas-blackwell"
        /*0030*/ 	.string	"Cuda compilation tools, release 12.9, V12.9.86"
        /*0030*/ 	.string	"Build cuda_12.9.r12.9/compiler.36037853_0"
        /*0030*/ 	.string	"-v  -suppress-debug-info  -lineinfo  -arch sm_100a "



//--------------------- .note.nv.cuver            --------------------------
	.section	.note.nv.cuver,"",@"SHT_NOTE"
	.sectionflags	@"SHF_NOTE_NV_CUVER"
        /*0018*/ 	.short	0x0001
        /*001a*/ 	.short	0x0064
        /*001c*/ 	.short	0x0001
        /*001e*/ 	.short	0x0000
        /*0020*/ 	.short	0x0001
        /*0022*/ 	.short	0x0000


//--------------------- .nv.info                  --------------------------
	.section	.nv.info,"",@"SHT_CUDA_INFO"
	.align	4


	//----- nvinfo : EIATTR_REGCOUNT
	.align		4
        /*0000*/ 	.byte	0x04, 0x2f
        /*0002*/ 	.short	(.L_1 - .L_0)
	.align		4
.L_0:
        /*0004*/ 	.word	index@(matmul_kernel)
        /*0008*/ 	.word	0x000000ff


	//----- nvinfo : EIATTR_FRAME_SIZE
	.align		4
.L_1:
        /*000c*/ 	.byte	0x04, 0x11
        /*000e*/ 	.short	(.L_3 - .L_2)
	.align		4
.L_2:
        /*0010*/ 	.word	index@(matmul_kernel)
        /*0014*/ 	.word	0x000000f0


	//----- nvinfo : EIATTR_MIN_STACK_SIZE
	.align		4
.L_3:
        /*0018*/ 	.byte	0x04, 0x12
        /*001a*/ 	.short	(.L_5 - .L_4)
	.align		4
.L_4:
        /*001c*/ 	.word	index@(matmul_kernel)
        /*0020*/ 	.word	0x000000f0
.L_5:


//--------------------- .nv.info.matmul_kernel    --------------------------
	.section	.nv.info.matmul_kernel,"",@"SHT_CUDA_INFO"
	.sectionflags	@""
	.align	4


	//----- nvinfo : EIATTR_CUDA_API_VERSION
	.align		4
        /*0000*/ 	.byte	0x04, 0x37
        /*0002*/ 	.short	(.L_7 - .L_6)
.L_6:
        /*0004*/ 	.word	0x00000081


	//----- nvinfo : EIATTR_KPARAM_INFO
	.align		4
.L_7:
        /*0008*/ 	.byte	0x04, 0x17
        /*000a*/ 	.short	(.L_9 - .L_8)
.L_8:
        /*000c*/ 	.word	0x00000000
        /*0010*/ 	.short	0x000d
        /*0012*/ 	.short	0x0048
        /*0014*/ 	.byte	0x00, 0xf4, 0x21, 0x00


	//----- nvinfo : EIATTR_KPARAM_INFO
	.align		4
.L_9:
        /*0018*/ 	.byte	0x04, 0x17
        /*001a*/ 	.short	(.L_11 - .L_10)
.L_10:
        /*001c*/ 	.word	0x00000000
        /*0020*/ 	.short	0x000c
        /*0022*/ 	.short	0x0040
        /*0024*/ 	.byte	0x00, 0xf4, 0x21, 0x00


	//----- nvinfo : EIATTR_KPARAM_INFO
	.align		4
.L_11:
        /*0028*/ 	.byte	0x04, 0x17
        /*002a*/ 	.short	(.L_13 - .L_12)
.L_12:
        /*002c*/ 	.word	0x00000000
        /*0030*/ 	.short	0x000b
        /*0032*/ 	.short	0x0038
        /*0034*/ 	.byte	0x00, 0xf0, 0x11, 0x00


	//----- nvinfo : EIATTR_KPARAM_INFO
	.align		4
.L_13:
        /*0038*/ 	.byte	0x04, 0x17
        /*003a*/ 	.short	(.L_15 - .L_14)
.L_14:
        /*003c*/ 	.word	0x00000000
        /*0040*/ 	.short	0x000a
        /*0042*/ 	.short	0x0034
        /*0044*/ 	.byte	0x00, 0xf0, 0x11, 0x00


	//----- nvinfo : EIATTR_KPARAM_INFO
	.align		4
.L_15:
        /*0048*/ 	.byte	0x04, 0x17
        /*004a*/ 	.short	(.L_17 - .L_16)
.L_16:
        /*004c*/ 	.word	0x00000000
        /*0050*/ 	.short	0x0009
        /*0052*/ 	.short	0x0030
        /*0054*/ 	.byte	0x00, 0xf0, 0x11, 0x00


	//----- nvinfo : EIATTR_KPARAM_INFO
	.align		4
.L_17:
        /*0058*/ 	.byte	0x04, 0x17
        /*005a*/ 	.short	(.L_19 - .L_18)
.L_18:
        /*005c*/ 	.word	0x00000000
        /*0060*/ 	.short	0x0008
        /*0062*/ 	.short	0x002c
        /*0064*/ 	.byte	0x00, 0xf0, 0x11, 0x00


	//----- nvinfo : EIATTR_KPARAM_INFO
	.align		4
.L_19:
        /*0068*/ 	.byte	0x04, 0x17
        /*006a*/ 	.short	(.L_21 - .L_20)
.L_20:
        /*006c*/ 	.word	0x00000000
        /*0070*/ 	.short	0x0007
        /*0072*/ 	.short	0x0028
        /*0074*/ 	.byte	0x00, 0xf0, 0x11, 0x00


	//----- nvinfo : EIATTR_KPARAM_INFO
	.align		4
.L_21:
        /*0078*/ 	.byte	0x04, 0x17
        /*007a*/ 	.short	(.L_23 - .L_22)
.L_22:
        /*007c*/ 	.word	0x00000000
        /*0080*/ 	.short	0x0006
        /*0082*/ 	.short	0x0024
        /*0084*/ 	.byte	0x00, 0xf0, 0x11, 0x00


	//----- nvinfo : EIATTR_KPARAM_INFO
	.align		4
.L_23:
        /*0088*/ 	.byte	0x04, 0x17
        /*008a*/ 	.short	(.L_25 - .L_24)
.L_24:
        /*008c*/ 	.word	0x00000000
        /*0090*/ 	.short	0x0005
        /*0092*/ 	.short	0x0020
        /*0094*/ 	.byte	0x00, 0xf0, 0x11, 0x00


	//----- nvinfo : EIATTR_KPARAM_INFO
	.align		4
.L_25:
        /*0098*/ 	.byte	0x04, 0x17
        /*009a*/ 	.short	(.L_27 - .L_26)
.L_26:
        /*009c*/ 	.word	0x00000000
        /*00a0*/ 	.short	0x0004
        /*00a2*/ 	.short	0x001c
        /*00a4*/ 	.byte	0x00, 0xf0, 0x11, 0x00


	//----- nvinfo : EIATTR_KPARAM_INFO
	.align		4
.L_27:
        /*00a8*/ 	.byte	0x04, 0x17
        /*00aa*/ 	.short	(.L_29 - .L_28)
.L_28:
        /*00ac*/ 	.word	0x00000000
        /*00b0*/ 	.short	0x0003
        /*00b2*/ 	.short	0x0018
        /*00b4*/ 	.byte	0x00, 0xf0, 0x11, 0x00


	//----- nvinfo : EIATTR_KPARAM_INFO
	.align		4
.L_29:
        /*00b8*/ 	.byte	0x04, 0x17
        /*00ba*/ 	.short	(.L_31 - .L_30)
.L_30:
        /*00bc*/ 	.word	0x00000000
        /*00c0*/ 	.short	0x0002
        /*00c2*/ 	.short	0x0010
        /*00c4*/ 	.byte	0x00, 0xf4, 0x21, 0x00


	//----- nvinfo : EIATTR_KPARAM_INFO
	.align		4
.L_31:
        /*00c8*/ 	.byte	0x04, 0x17
        /*00ca*/ 	.short	(.L_33 - .L_32)
.L_32:
        /*00cc*/ 	.word	0x00000000
        /*00d0*/ 	.short	0x0001
        /*00d2*/ 	.short	0x0008
        /*00d4*/ 	.byte	0x00, 0xf4, 0x21, 0x00


	//----- nvinfo : EIATTR_KPARAM_INFO
	.align		4
.L_33:
        /*00d8*/ 	.byte	0x04, 0x17
        /*00da*/ 	.short	(.L_35 - .L_34)
.L_34:
        /*00dc*/ 	.word	0x00000000
        /*00e0*/ 	.short	0x0000
        /*00e2*/ 	.short	0x0000
        /*00e4*/ 	.byte	0x00, 0xf4, 0x21, 0x00


	//----- nvinfo : EIATTR_SPARSE_MMA_MASK
	.align		4
.L_35:
        /*00e8*/ 	.byte	0x03, 0x50
        /*00ea*/ 	.short	0x0000


	//----- nvinfo : EIATTR_MAXREG_COUNT
	.align		4
        /*00ec*/ 	.byte	0x03, 0x1b
        /*00ee*/ 	.short	0x00ff


	//----- nvinfo : EIATTR_NUM_BARRIERS
	.align		4
        /*00f0*/ 	.byte	0x02, 0x4c
        /*00f2*/ 	.byte	0x01
	.zero		1


	//----- nvinfo : EIATTR_ANNOTATIONS
	.align		4
        /*00f4*/ 	.byte	0x04, 0x55
        /*00f6*/ 	.short	(.L_37 - .L_36)


	//   ....[0]....
.L_36:
        /*00f8*/ 	.word	0x00000001
        /*00fc*/ 	.byte	0x20, 0x06, 0x00, 0x00, 0x01, 0x00, 0x00, 0x00, 0x60, 0x06, 0x00, 0x00, 0x01, 0x00, 0x00, 0x00
        /* <DEDUP_REMOVED lines=59> */
        /*04bc*/ 	.byte	0xd0, 0x9c, 0x00, 0x00, 0x01, 0x00, 0x00, 0x00, 0xf0, 0x9c, 0x00, 0x00


	//----- nvinfo : EIATTR_VRC_CTA_INIT_COUNT
	.align		4
.L_37:
        /*04c8*/ 	.byte	0x02, 0x4a
	.zero		1
	.zero		1


	//----- nvinfo : EIATTR_EXIT_INSTR_OFFSETS
	.align		4
        /*04cc*/ 	.byte	0x04, 0x1c
        /*04ce*/ 	.short	(.L_39 - .L_38)


	//   ....[0]....
.L_38:
        /*04d0*/ 	.word	0x0000a000


	//   ....[1]....
        /*04d4*/ 	.word	0x0000a030


	//----- nvinfo : EIATTR_REQNTID
	.align		4
.L_39:
        /*04d8*/ 	.byte	0x04, 0x10
        /*04da*/ 	.short	(.L_41 - .L_40)
.L_40:
        /*04dc*/ 	.word	0x00000040
        /*04e0*/ 	.word	0x00000001
        /*04e4*/ 	.word	0x00000001


	//----- nvinfo : EIATTR_CBANK_PARAM_SIZE
	.align		4
.L_41:
        /*04e8*/ 	.byte	0x03, 0x19
        /*04ea*/ 	.short	0x0050


	//----- nvinfo : EIATTR_PARAM_CBANK
	.align		4
        /*04ec*/ 	.byte	0x04, 0x0a
        /*04ee*/ 	.short	(.L_43 - .L_42)
	.align		4
.L_42:
        /*04f0*/ 	.word	index@(.nv.constant0.matmul_kernel)
        /*04f4*/ 	.short	0x0380
        /*04f6*/ 	.short	0x0050


	//----- nvinfo : EIATTR_SW_WAR
	.align		4
.L_43:
        /*04f8*/ 	.byte	0x04, 0x36
        /*04fa*/ 	.short	(.L_45 - .L_44)
.L_44:
        /*04fc*/ 	.word	0x00000008
.L_45:


//--------------------- .nv.compat                --------------------------
	.section	.nv.compat,"",@"SHT_CUDA_COMPAT_INFO"
	.align	4
        /*0000*/ 	.byte	0x02, 0x02, 0x01, 0x00, 0x02, 0x05, 0x05, 0x00, 0x02, 0x03, 0x00, 0x00, 0x02, 0x06, 0x01, 0x00


//--------------------- .nv.callgraph             --------------------------
	.section	.nv.callgraph,"",@"SHT_CUDA_CALLGRAPH"
	.align	4
	.sectionentsize	8
	.align		4
        /*0000*/ 	.word	0x00000000
	.align		4
        /*0004*/ 	.word	0xffffffff
	.align		4
        /*0008*/ 	.word	0x00000000
	.align		4
        /*000c*/ 	.word	0xfffffffe
	.align		4
        /*0010*/ 	.word	0x00000000
	.align		4
        /*0014*/ 	.word	0xfffffffd
	.align		4
        /*0018*/ 	.word	0x00000000
	.align		4
        /*001c*/ 	.word	0xfffffffc


//--------------------- .text.matmul_kernel       --------------------------
	.section	.text.matmul_kernel,"ax",@progbits
	.align	128
        .global         matmul_kernel
        .type           matmul_kernel,@function
        .size           matmul_kernel,(.L_x_4 - matmul_kernel)
        .other          matmul_kernel,@"STO_CUDA_ENTRY STV_DEFAULT"
matmul_kernel:
.text.matmul_kernel:
[----:B------:R-:W0:Y:S08]  /*0000*/  LDC R1, c[0x0][0x37c] ;  /* 0x0000df00ff017b82 */ /* 0x000e300000000800 */
[----:B------:R-:W1:Y:S01]  /*0010*/  LDC.64 R78, c[0x0][0x398] ;  /* 0x0000e600ff4e7b82 */ /* 0x000e620000000a00 */
[----:B------:R-:W2:Y:S01]  /*0020*/  S2R R5, SR_CTAID.X ;  /* 0x0000000000057919 */ /* 0x000ea20000002500 */
[----:B0-----:R-:W-:Y:S01]  /*0030*/  VIADD R1, R1, 0xffffff10 ;  /* 0xffffff1001017836 */ /* 0x001fe20000000000 */
[----:B------:R-:W0:Y:S01]  /*0040*/  LDCU UR4, c[0x0][0x3a0] ;  /* 0x00007400ff0477ac */ /* 0x000e220008000800 */
[----:B------:R-:W3:Y:S01]  /*0050*/  S2R R36, SR_TID.X ;  /* 0x0000000000247919 */ /* 0x000ee20000002100 */
[----:B------:R-:W4:Y:S01]  /*0060*/  LDCU.64 UR8, c[0x0][0x358] ;  /* 0x00006b00ff0877ac */ /* 0x000f220008000a00 */
[----:B------:R-:W2:Y:S01]  /*0070*/  LDCU UR7, c[0x0][0x3a0] ;  /* 0x00007400ff0777ac */ /* 0x000ea20008000800 */
[----:B0-----:R-:W-:Y:S01]  /*0080*/  UIADD3 UR4, UPT, UPT, UR4, 0x1f, URZ ;  /* 0x0000001f04047890 */ /* 0x001fe2000fffe0ff */
[----:B-1----:R-:W-:-:S03]  /*0090*/  VIADD R0, R79, 0x7f ;  /* 0x0000007f4f007836 */ /* 0x002fc60000000000 */
[----:B------:R-:W-:Y:S02]  /*00a0*/  UISETP.GT.AND UP0, UPT, UR4, 0x1f, UPT ;  /* 0x0000001f0400788c */ /* 0x000fe4000bf04270 */
[----:B------:R-:W-:-:S04]  /*00b0*/  SHF.R.S32.HI R3, RZ, 0x1f, R0 ;  /* 0x0000001fff037819 */ /* 0x000fc80000011400 */
[----:B------:R-:W-:Y:S02]  /*00c0*/  LEA.HI R3, R3, R0, RZ, 0x7 ;  /* 0x0000000003037211 */ /* 0x000fe400078f38ff */
[----:B--2---:R-:W-:Y:S02]  /*00d0*/  IABS R8, R5 ;  /* 0x0000000500087213 */ /* 0x004fe40000000000 */
[----:B------:R-:W-:Y:S02]  /*00e0*/  SHF.R.S32.HI R3, RZ, 0x7, R3 ;  /* 0x00000007ff037819 */ /* 0x000fe40000011403 */
[----:B---3--:R-:W-:Y:S02]  /*00f0*/  SHF.R.U32.HI R246, RZ, 0x5, R36 ;  /* 0x00000005fff67819 */ /* 0x008fe40000011624 */
[----:B------:R-:W-:Y:S01]  /*0100*/  LOP3.LUT R172, R36, 0x1f, RZ, 0xc0, !PT ;  /* 0x0000001f24ac7812 */ /* 0x000fe200078ec0ff */
[----:B------:R-:W-:Y:S01]  /*0110*/  IMAD.SHL.U32 R4, R3, 0x8, RZ ;  /* 0x0000000803047824 */ /* 0x000fe200078e00ff */
[----:B------:R-:W-:-:S04]  /*0120*/  SGXT.U32 R246, R246, 0x1 ;  /* 0x00000001f6f6781a */ /* 0x000fc80000000000 */
[-C--:B------:R-:W-:Y:S02]  /*0130*/  IABS R7, R4.reuse ;  /* 0x0000000400077213 */ /* 0x080fe40000000000 */
[----:B------:R-:W-:Y:S02]  /*0140*/  IABS R10, R4 ;  /* 0x00000004000a7213 */ /* 0x000fe40000000000 */
[----:B------:R-:W0:Y:S01]  /*0150*/  I2F.RP R0, R7 ;  /* 0x0000000700007306 */ /* 0x000e220000209400 */
[C---:B------:R-:W-:Y:S02]  /*0160*/  LOP3.LUT R231, R246.reuse, 0x2, RZ, 0xfc, !PT ;  /* 0x00000002f6e77812 */ /* 0x040fe400078efcff */
[C---:B------:R-:W-:Y:S02]  /*0170*/  LOP3.LUT R232, R246.reuse, 0x4, RZ, 0xfc, !PT ;  /* 0x00000004f6e87812 */ /* 0x040fe400078efcff */
[C---:B------:R-:W-:Y:S02]  /*0180*/  LOP3.LUT R233, R246.reuse, 0x6, RZ, 0xfc, !PT ;  /* 0x00000006f6e97812 */ /* 0x040fe400078efcff */
[----:B------:R-:W-:-:S02]  /*0190*/  LOP3.LUT R234, R246, 0x8, RZ, 0xfc, !PT ;  /* 0x00000008f6ea7812 */ /* 0x000fc400078efcff */
[C---:B------:R-:W-:Y:S02]  /*01a0*/  LOP3.LUT R235, R246.reuse, 0xa, RZ, 0xfc, !PT ;  /* 0x0000000af6eb7812 */ /* 0x040fe400078efcff */
[C---:B------:R-:W-:Y:S02]  /*01b0*/  LOP3.LUT R236, R246.reuse, 0xc, RZ, 0xfc, !PT ;  /* 0x0000000cf6ec7812 */ /* 0x040fe400078efcff */
[C---:B------:R-:W-:Y:S01]  /*01c0*/  LOP3.LUT R237, R246.reuse, 0xe, RZ, 0xfc, !PT ;  /* 0x0000000ef6ed7812 */ /* 0x040fe200078efcff */
[----:B0-----:R-:W0:Y:S01]  /*01d0*/  MUFU.RCP R0, R0 ;  /* 0x0000000000007308 */ /* 0x001e220000001000 */
[C---:B------:R-:W-:Y:S02]  /*01e0*/  LOP3.LUT R238, R246.reuse, 0x10, RZ, 0xfc, !PT ;  /* 0x00000010f6ee7812 */ /* 0x040fe400078efcff */
[C---:B------:R-:W-:Y:S02]  /*01f0*/  LOP3.LUT R239, R246.reuse, 0x12, RZ, 0xfc, !PT ;  /* 0x00000012f6ef7812 */ /* 0x040fe400078efcff */
[----:B------:R-:W-:-:S02]  /*0200*/  LOP3.LUT R240, R246, 0x14, RZ, 0xfc, !PT ;  /* 0x00000014f6f07812 */ /* 0x000fc400078efcff */
[C---:B------:R-:W-:Y:S02]  /*0210*/  LOP3.LUT R241, R246.reuse, 0x16, RZ, 0xfc, !PT ;  /* 0x00000016f6f17812 */ /* 0x040fe400078efcff */
[C---:B------:R-:W-:Y:S02]  /*0220*/  LOP3.LUT R242, R246.reuse, 0x18, RZ, 0xfc, !PT ;  /* 0x00000018f6f27812 */ /* 0x040fe400078efcff */
[C---:B------:R-:W-:Y:S02]  /*0230*/  LOP3.LUT R243, R246.reuse, 0x1a, RZ, 0xfc, !PT ;  /* 0x0000001af6f37812 */ /* 0x040fe400078efcff */
[C---:B------:R-:W-:Y:S02]  /*0240*/  LOP3.LUT R244, R246.reuse, 0x1c, RZ, 0xfc, !PT ;  /* 0x0000001cf6f47812 */ /* 0x040fe400078efcff */
[----:B------:R-:W-:Y:S01]  /*0250*/  LOP3.LUT R245, R246, 0x1e, RZ, 0xfc, !PT ;  /* 0x0000001ef6f57812 */ /* 0x000fe200078efcff */
[----:B0-----:R-:W-:Y:S02]  /*0260*/  VIADD R2, R0, 0xffffffe ;  /* 0x0ffffffe00027836 */ /* 0x001fe40000000000 */
[----:B------:R-:W-:-:S02]  /*0270*/  IMAD.MOV R0, RZ, RZ, -R10 ;  /* 0x000000ffff007224 */ /* 0x000fc400078e0a0a */
[----:B------:R0:W1:Y:S02]  /*0280*/  F2I.FTZ.U32.TRUNC.NTZ R3, R2 ;  /* 0x0000000200037305 */ /* 0x000064000021f000 */
[----:B0-----:R-:W-:Y:S02]  /*0290*/  IMAD.MOV.U32 R2, RZ, RZ, RZ ;  /* 0x000000ffff027224 */ /* 0x001fe400078e00ff */
[----:B-1----:R-:W-:-:S04]  /*02a0*/  IMAD.MOV R6, RZ, RZ, -R3 ;  /* 0x000000ffff067224 */ /* 0x002fc800078e0a03 */
[----:B------:R-:W-:Y:S02]  /*02b0*/  IMAD R9, R6, R7, RZ ;  /* 0x0000000706097224 */ /* 0x000fe400078e02ff */
[----:B------:R-:W-:Y:S02]  /*02c0*/  IMAD.MOV.U32 R6, RZ, RZ, R8 ;  /* 0x000000ffff067224 */ /* 0x000fe400078e0008 */
[----:B------:R-:W-:-:S06]  /*02d0*/  IMAD.HI.U32 R3, R3, R9, R2 ;  /* 0x0000000903037227 */ /* 0x000fcc00078e0002 */
[----:B------:R-:W-:-:S04]  /*02e0*/  IMAD.HI.U32 R3, R3, R6, RZ ;  /* 0x0000000603037227 */ /* 0x000fc800078e00ff */
[----:B------:R-:W-:-:S05]  /*02f0*/  IMAD R0, R3, R0, R6 ;  /* 0x0000000003007224 */ /* 0x000fca00078e0206 */
[----:B------:R-:W-:-:S13]  /*0300*/  ISETP.GT.U32.AND P1, PT, R7, R0, PT ;  /* 0x000000000700720c */ /* 0x000fda0003f24070 */
[----:B------:R-:W-:Y:S02]  /*0310*/  @!P1 IMAD.IADD R0, R0, 0x1, -R7 ;  /* 0x0000000100009824 */ /* 0x000fe400078e0a07 */
[----:B------:R-:W-:Y:S01]  /*0320*/  @!P1 VIADD R3, R3, 0x1 ;  /* 0x0000000103039836 */ /* 0x000fe20000000000 */
[----:B------:R-:W-:Y:S02]  /*0330*/  ISETP.NE.AND P1, PT, R4, RZ, PT ;  /* 0x000000ff0400720c */ /* 0x000fe40003f25270 */
[----:B------:R-:W-:Y:S02]  /*0340*/  ISETP.GE.U32.AND P0, PT, R0, R7, PT ;  /* 0x000000070000720c */ /* 0x000fe40003f06070 */
[----:B------:R-:W-:-:S04]  /*0350*/  LOP3.LUT R0, R5, R4, RZ, 0x3c, !PT ;  /* 0x0000000405007212 */ /* 0x000fc800078e3cff */
[----:B------:R-:W-:Y:S01]  /*0360*/  ISETP.GE.AND P2, PT, R0, RZ, PT ;  /* 0x000000ff0000720c */ /* 0x000fe20003f46270 */
[----:B------:R-:W-:-:S06]  /*0370*/  VIADD R0, R78, 0x1f ;  /* 0x0000001f4e007836 */ /* 0x000fcc0000000000 */
[----:B------:R-:W-:-:S04]  /*0380*/  @P0 VIADD R3, R3, 0x1 ;  /* 0x0000000103030836 */ /* 0x000fc80000000000 */
[----:B------:R-:W-:Y:S01]  /*0390*/  IMAD.MOV.U32 R2, RZ, RZ, R3 ;  /* 0x000000ffff027224 */ /* 0x000fe200078e0003 */
[----:B------:R-:W-:-:S03]  /*03a0*/  SHF.R.S32.HI R3, RZ, 0x1f, R0 ;  /* 0x0000001fff037819 */ /* 0x000fc60000011400 */
[----:B------:R-:W-:Y:S01]  /*03b0*/  @!P2 IMAD.MOV R2, RZ, RZ, -R2 ;  /* 0x000000ffff02a224 */ /* 0x000fe200078e0a02 */
[----:B------:R-:W-:Y:S02]  /*03c0*/  @!P1 LOP3.LUT R2, RZ, R4, RZ, 0x33, !PT ;  /* 0x00000004ff029212 */ /* 0x000fe400078e33ff */
[----:B------:R-:W-:-:S03]  /*03d0*/  LEA.HI R3, R3, R0, RZ, 0x5 ;  /* 0x0000000003037211 */ /* 0x000fc600078f28ff */
[----:B------:R-:W-:Y:S02]  /*03e0*/  IMAD.SHL.U32 R6, R2, 0x8, RZ ;  /* 0x0000000802067824 */ /* 0x000fe400078e00ff */
[----:B------:R-:W-:-:S03]  /*03f0*/  IMAD.MOV R2, RZ, RZ, -R2 ;  /* 0x000000ffff027224 */ /* 0x000fc600078e0a02 */
[----:B------:R-:W-:Y:S01]  /*0400*/  LEA.HI.SX32 R3, R3, -R6, 0x1b ;  /* 0x8000000603037211 */ /* 0x000fe200078fdaff */
[----:B------:R-:W-:-:S03]  /*0410*/  IMAD R4, R4, R2, R5 ;  /* 0x0000000204047224 */ /* 0x000fc600078e0205 */
[----:B------:R-:W-:Y:S02]  /*0420*/  VIMNMX R11, PT, PT, R3, 0x8, PT ;  /* 0x00000008030b7848 */ /* 0x000fe40003fe0100 */
[----:B------:R-:W-:Y:S02]  /*0430*/  IABS R9, R4 ;  /* 0x0000000400097213 */ /* 0x000fe40000000000 */
[----:B------:R-:W-:-:S04]  /*0440*/  IABS R7, R11 ;  /* 0x0000000b00077213 */ /* 0x000fc80000000000 */
[----:B------:R-:W0:Y:S08]  /*0450*/  I2F.RP R0, R7 ;  /* 0x0000000700007306 */ /* 0x000e300000209400 */
[----:B0-----:R-:W0:Y:S02]  /*0460*/  MUFU.RCP R0, R0 ;  /* 0x0000000000007308 */ /* 0x001e240000001000 */
[----:B0-----:R-:W-:-:S06]  /*0470*/  VIADD R3, R0, 0xffffffe ;  /* 0x0ffffffe00037836 */ /* 0x001fcc0000000000 */
[----:B------:R-:W0:Y:S02]  /*0480*/  F2I.FTZ.U32.TRUNC.NTZ R3, R3 ;  /* 0x0000000300037305 */ /* 0x000e24000021f000 */
[----:B0-----:R-:W-:-:S04]  /*0490*/  IMAD.MOV R8, RZ, RZ, -R3 ;  /* 0x000000ffff087224 */ /* 0x001fc800078e0a03 */
[----:B------:R-:W-:Y:S01]  /*04a0*/  IMAD.MOV.U32 R2, RZ, RZ, R8 ;  /* 0x000000ffff027224 */ /* 0x000fe200078e0008 */
[----:B------:R-:W-:-:S03]  /*04b0*/  IABS R8, R11 ;  /* 0x0000000b00087213 */ /* 0x000fc60000000000 */
[----:B------:R-:W-:Y:S02]  /*04c0*/  IMAD R5, R2, R7, RZ ;  /* 0x0000000702057224 */ /* 0x000fe400078e02ff */
[----:B------:R-:W-:Y:S02]  /*04d0*/  IMAD.MOV.U32 R2, RZ, RZ, RZ ;  /* 0x000000ffff027224 */ /* 0x000fe400078e00ff */
[----:B------:R-:W-:Y:S02]  /*04e0*/  IMAD.MOV R0, RZ, RZ, -R8 ;  /* 0x000000ffff007224 */ /* 0x000fe400078e0a08 */
        /* <DEDUP_REMOVED lines=9> */
[----:B------:R-:W-:-:S07]  /*0580*/  ISETP.GE.AND P2, PT, R0, RZ, PT ;  /* 0x000000ff0000720c */ /* 0x000fce0003f46270 */
[----:B------:R-:W-:-:S06]  /*0590*/  @P0 VIADD R2, R2, 0x1 ;  /* 0x0000000102020836 */ /* 0x000fcc0000000000 */
[----:B------:R-:W-:Y:S01]  /*05a0*/  @!P2 IMAD.MOV R2, RZ, RZ, -R2 ;  /* 0x000000ffff02a224 */ /* 0x000fe200078e0a02 */
[----:B------:R-:W-:-:S05]  /*05b0*/  @!P1 LOP3.LUT R2, RZ, R11, RZ, 0x33, !PT ;  /* 0x0000000bff029212 */ /* 0x000fca00078e33ff */
[----:B------:R-:W-:Y:S02]  /*05c0*/  IMAD.SHL.U32 R247, R2, 0x80, RZ ;  /* 0x0000008002f77824 */ /* 0x000fe400078e00ff */
[----:B------:R-:W-:-:S03]  /*05d0*/  IMAD.MOV R0, RZ, RZ, -R2 ;  /* 0x000000ffff007224 */ /* 0x000fc600078e0a02 */
[----:B------:R-:W-:Y:S01]  /*05e0*/  LOP3.LUT R16, R247, 0x2, R246, 0xfe, !PT ;  /* 0x00000002f7107812 */ /* 0x000fe200078efef6 */
[----:B------:R-:W-:Y:S01]  /*05f0*/  IMAD R0, R11, R0, R4 ;  /* 0x000000000b007224 */ /* 0x000fe200078e0204 */
[C-C-:B------:R-:W-:Y:S02]  /*0600*/  LOP3.LUT R18, R247.reuse, 0x4, R246.reuse, 0xfe, !PT ;  /* 0x00000004f7127812 */ /* 0x140fe400078efef6 */
[C-C-:B------:R-:W-:Y:S01]  /*0610*/  LOP3.LUT R20, R247.reuse, 0x6, R246.reuse, 0xfe, !PT ;  /* 0x00000006f7147812 */ /* 0x140fe200078efef6 */
[----:B------:R0:W-:Y:S01]  /*0620*/  STL [R1+0x20], R16 ;  /* 0x0000201001007387 */ /* 0x0001e20000100800 */
[C---:B------:R-:W-:Y:S01]  /*0630*/  LOP3.LUT R22, R247.reuse, 0x8, R246, 0xfe, !PT ;  /* 0x00000008f7167812 */ /* 0x040fe200078efef6 */
[----:B------:R-:W-:Y:S01]  /*0640*/  IMAD.IADD R3, R6, 0x1, R0 ;  /* 0x0000000106037824 */ /* 0x000fe200078e0200 */
[C---:B------:R-:W-:Y:S01]  /*0650*/  LOP3.LUT R24, R247.reuse, 0xa, R246, 0xfe, !PT ;  /* 0x0000000af7187812 */ /* 0x040fe200078efef6 */
[----:B------:R0:W-:Y:S01]  /*0660*/  STL [R1+0x1c], R18 ;  /* 0x00001c1201007387 */ /* 0x0001e20000100800 */
[----:B------:R-:W-:Y:S01]  /*0670*/  LOP3.LUT R169, R247, R246, RZ, 0xfc, !PT ;  /* 0x000000f6f7a97212 */ /* 0x000fe200078efcff */
[----:B------:R-:W-:Y:S01]  /*0680*/  IMAD R14, R3, 0x20, R172 ;  /* 0x00000020030e7824 */ /* 0x000fe200078e02ac */
[C-C-:B------:R-:W-:Y:S01]  /*0690*/  LOP3.LUT R26, R247.reuse, 0xc, R246.reuse, 0xfe, !PT ;  /* 0x0000000cf71a7812 */ /* 0x140fe200078efef6 */
[----:B------:R0:W-:Y:S01]  /*06a0*/  STL [R1+0x18], R20 ;  /* 0x0000181401007387 */ /* 0x0001e20000100800 */
[----:B------:R-:W-:-:S02]  /*06b0*/  LOP3.LUT R28, R247, 0xe, R246, 0xfe, !PT ;  /* 0x0000000ef71c7812 */ /* 0x000fc400078efef6 */
[C-C-:B------:R-:W-:Y:S01]  /*06c0*/  LOP3.LUT R30, R247.reuse, 0x10, R246.reuse, 0xfe, !PT ;  /* 0x00000010f71e7812 */ /* 0x140fe200078efef6 */
[----:B------:R0:W-:Y:S01]  /*06d0*/  STL [R1+0x14], R22 ;  /* 0x0000141601007387 */ /* 0x0001e20000100800 */
[----:B------:R-:W-:Y:S02]  /*06e0*/  LOP3.LUT R32, R247, 0x12, R246, 0xfe, !PT ;  /* 0x00000012f7207812 */ /* 0x000fe400078efef6 */
[C---:B------:R-:W-:Y:S01]  /*06f0*/  LOP3.LUT R34, R169.reuse, 0x20, RZ, 0xfc, !PT ;  /* 0x00000020a9227812 */ /* 0x040fe200078efcff */
[----:B------:R0:W-:Y:S01]  /*0700*/  STL [R1+0x10], R24 ;  /* 0x0000101801007387 */ /* 0x0001e20000100800 */
[C---:B------:R-:W-:Y:S02]  /*0710*/  LOP3.LUT R38, R169.reuse, 0x22, RZ, 0xfc, !PT ;  /* 0x00000022a9267812 */ /* 0x040fe400078efcff */
[C---:B------:R-:W-:Y:S01]  /*0720*/  LOP3.LUT R48, R169.reuse, 0x24, RZ, 0xfc, !PT ;  /* 0x00000024a9307812 */ /* 0x040fe200078efcff */
[----:B------:R0:W-:Y:S01]  /*0730*/  STL [R1+0xc], R26 ;  /* 0x00000c1a01007387 */ /* 0x0001e20000100800 */
[----:B------:R-:W-:-:S02]  /*0740*/  LOP3.LUT R50, R169, 0x26, RZ, 0xfc, !PT ;  /* 0x00000026a9327812 */ /* 0x000fc400078efcff */
[C---:B------:R-:W-:Y:S01]  /*0750*/  LOP3.LUT R52, R169.reuse, 0x28, RZ, 0xfc, !PT ;  /* 0x00000028a9347812 */ /* 0x040fe200078efcff */
[----:B------:R0:W-:Y:S01]  /*0760*/  STL [R1+0x8], R28 ;  /* 0x0000081c01007387 */ /* 0x0001e20000100800 */
[C---:B------:R-:W-:Y:S02]  /*0770*/  LOP3.LUT R54, R169.reuse, 0x2a, RZ, 0xfc, !PT ;  /* 0x0000002aa9367812 */ /* 0x040fe400078efcff */
[C---:B------:R-:W-:Y:S01]  /*0780*/  LOP3.LUT R64, R169.reuse, 0x2c, RZ, 0xfc, !PT ;  /* 0x0000002ca9407812 */ /* 0x040fe200078efcff */
[----:B------:R0:W-:Y:S01]  /*0790*/  STL [R1+0x4], R30 ;  /* 0x0000041e01007387 */ /* 0x0001e20000100800 */
[C---:B------:R-:W-:Y:S02]  /*07a0*/  LOP3.LUT R66, R169.reuse, 0x2e, RZ, 0xfc, !PT ;  /* 0x0000002ea9427812 */ /* 0x040fe400078efcff */
[C---:B------:R-:W-:Y:S01]  /*07b0*/  LOP3.LUT R68, R169.reuse, 0x30, RZ, 0xfc, !PT ;  /* 0x00000030a9447812 */ /* 0x040fe200078efcff */
[----:B------:R0:W-:Y:S01]  /*07c0*/  STL [R1], R32 ;  /* 0x0000002001007387 */ /* 0x0001e20000100800 */
        /* <DEDUP_REMOVED lines=57> */
[----:B------:R-:W-:Y:S02]  /*0b60*/  LOP3.LUT R148, R169, 0x7e, RZ, 0xfc, !PT ;  /* 0x0000007ea9947812 */ /* 0x000fe400078efcff */
[C-C-:B------:R-:W-:Y:S01]  /*0b70*/  LOP3.LUT R252, R247.reuse, 0x14, R246.reuse, 0xfe, !PT ;  /* 0x00000014f7fc7812 */ /* 0x140fe200078efef6 */
[----:B------:R0:W-:Y:S01]  /*0b80*/  STL [R1+0x98], R98 ;  /* 0x0000986201007387 */ /* 0x0001e20000100800 */
[C-C-:B------:R-:W-:Y:S02]  /*0b90*/  LOP3.LUT R251, R247.reuse, 0x16, R246.reuse, 0xfe, !PT ;  /* 0x00000016f7fb7812 */ /* 0x140fe400078efef6 */
[C-C-:B------:R-:W-:Y:S01]  /*0ba0*/  LOP3.LUT R250, R247.reuse, 0x18, R246.reuse, 0xfe, !PT ;  /* 0x00000018f7fa7812 */ /* 0x140fe200078efef6 */
[----:B------:R0:W-:Y:S01]  /*0bb0*/  STL [R1+0x94], R100 ;  /* 0x0000946401007387 */ /* 0x0001e20000100800 */
[----:B------:R-:W-:-:S02]  /*0bc0*/  LOP3.LUT R249, R247, 0x1a, R246, 0xfe, !PT ;  /* 0x0000001af7f97812 */ /* 0x000fc400078efef6 */
[C-C-:B------:R-:W-:Y:S01]  /*0bd0*/  LOP3.LUT R248, R247.reuse, 0x1c, R246.reuse, 0xfe, !PT ;  /* 0x0000001cf7f87812 */ /* 0x140fe200078efef6 */
[----:B------:R0:W-:Y:S01]  /*0be0*/  STL [R1+0x90], R102 ;  /* 0x0000906601007387 */ /* 0x0001e20000100800 */
[----:B------:R-:W-:-:S03]  /*0bf0*/  LOP3.LUT R247, R247, 0x1e, R246, 0xfe, !PT ;  /* 0x0000001ef7f77812 */ /* 0x000fc600078efef6 */
[----:B------:R0:W-:Y:S04]  /*0c00*/  STL [R1+0x8c], R104 ;  /* 0x00008c6801007387 */ /* 0x0001e80000100800 */
        /* <DEDUP_REMOVED lines=25> */
[----:B------:R0:W-:Y:S01]  /*0da0*/  STL [R1+0x24], R14 ;  /* 0x0000240e01007387 */ /* 0x0001e20000100800 */
[----:B----4-:R-:W-:Y:S05]  /*0db0*/  BRA.U UP0, `(.L_x_0) ;  /* 0x0000000100547547 */ /* 0x010fea000b800000 */
[C---:B------:R-:W-:Y:S01]  /*0dc0*/  IMAD.SHL.U32 R2, R36.reuse, 0x40, RZ ;  /* 0x0000004024027824 */ /* 0x040fe200078e00ff */
[----:B------:R-:W-:Y:S01]  /*0dd0*/  CS2R R44, SRZ ;  /* 0x00000000002c7805 */ /* 0x000fe2000001ff00 */
[----:B------:R-:W-:Y:S01]  /*0de0*/  IMAD.SHL.U32 R0, R36, 0x8, RZ ;  /* 0x0000000824007824 */ /* 0x000fe200078e00ff */
[----:B------:R-:W-:Y:S02]  /*0df0*/  CS2R R46, SRZ ;  /* 0x00000000002e7805 */ /* 0x000fe4000001ff00 */
[----:B------:R-:W-:Y:S01]  /*0e00*/  CS2R R40, SRZ ;  /* 0x0000000000287805 */ /* 0x000fe2000001ff00 */
[----:B------:R1:W-:Y:S01]  /*0e10*/  STL [R1+0xec], R2 ;  /* 0x0000ec0201007387 */ /* 0x0003e20000100800 */
[----:B------:R-:W-:Y:S02]  /*0e20*/  CS2R R42, SRZ ;  /* 0x00000000002a7805 */ /* 0x000fe4000001ff00 */
[----:B------:R-:W-:Y:S02]  /*0e30*/  CS2R R116, SRZ ;  /* 0x0000000000747805 */ /* 0x000fe4000001ff00 */
[----:B------:R-:W-:Y:S01]  /*0e40*/  CS2R R118, SRZ ;  /* 0x0000000000767805 */ /* 0x000fe2000001ff00 */
[----:B------:R1:W-:Y:S01]  /*0e50*/  STL [R1+0xe8], R0 ;  /* 0x0000e80001007387 */ /* 0x0003e20000100800 */
[----:B------:R-:W-:-:S02]  /*0e60*/  CS2R R112, SRZ ;  /* 0x0000000000707805 */ /* 0x000fc4000001ff00 */
[----:B------:R-:W-:Y:S02]  /*0e70*/  CS2R R114, SRZ ;  /* 0x0000000000727805 */ /* 0x000fe4000001ff00 */
[----:B------:R-:W-:Y:S02]  /*0e80*/  CS2R R84, SRZ ;  /* 0x0000000000547805 */ /* 0x000fe4000001ff00 */
[----:B------:R-:W-:Y:S02]  /*0e90*/  CS2R R86, SRZ ;  /* 0x0000000000567805 */ /* 0x000fe4000001ff00 */
[----:B------:R-:W-:Y:S02]  /*0ea0*/  CS2R R56, SRZ ;  /* 0x0000000000387805 */ /* 0x000fe4000001ff00 */
[----:B------:R-:W-:Y:S02]  /*0eb0*/  CS2R R58, SRZ ;  /* 0x00000000003a7805 */ /* 0x000fe4000001ff00 */
[----:B------:R-:W-:-:S02]  /*0ec0*/  CS2R R76, SRZ ;  /* 0x00000000004c7805 */ /* 0x000fc4000001ff00 */
[----:B------:R-:W-:Y:S02]  /*0ed0*/  CS2R R78, SRZ ;  /* 0x00000000004e7805 */ /* 0x000fe4000001ff00 */
[----:B------:R-:W-:Y:S02]  /*0ee0*/  CS2R R60, SRZ ;  /* 0x00000000003c7805 */ /* 0x000fe4000001ff00 */
[----:B------:R-:W-:Y:S01]  /*0ef0*/  CS2R R62, SRZ ;  /* 0x00000000003e7805 */ /* 0x000fe2000001ff00 */
[----:B-1----:R-:W-:Y:S06]  /*0f00*/  BRA `(.L_x_1) ;  /* 0x0000007400207947 */ /* 0x002fec0003800000 */
.L_x_0:
[----:B------:R-:W-:Y:S01]  /*0f10*/  IABS R0, R79 ;  /* 0x0000004f00007213 */ /* 0x000fe20000000000 */
[----:B------:R-:W1:Y:S01]  /*0f20*/  LDCU UR5, c[0x0][0x3b0] ;  /* 0x00007600ff0577ac */ /* 0x000e620008000800 */
[----:B------:R-:W-:Y:S02]  /*0f30*/  IABS R2, R78 ;  /* 0x0000004e00027213 */ /* 0x000fe40000000000 */
[----:B------:R-:W2:Y:S01]  /*0f40*/  I2F.RP R3, R0 ;  /* 0x0000000000037306 */ /* 0x000ea20000209400 */
[----:B------:R-:W-:Y:S01]  /*0f50*/  IABS R10, R147 ;  /* 0x00000093000a7213 */ /* 0x000fe20000000000 */
[----:B------:R-:W3:Y:S01]  /*0f60*/  LDCU.128 UR12, c[0x0][0x380] ;  /* 0x00007000ff0c77ac */ /* 0x000ee20008000c00 */
[----:B------:R-:W-:Y:S02]  /*0f70*/  IABS R19, R141 ;  /* 0x0000008d00137213 */ /* 0x000fe40000000000 */
[----:B------:R-:W-:Y:S01]  /*0f80*/  IABS R23, R139 ;  /* 0x0000008b00177213 */ /* 0x000fe20000000000 */
[----:B------:R-:W4:Y:S01]  /*0f90*/  LDCU UR6, c[0x0][0x3a4] ;  /* 0x00007480ff0677ac */ /* 0x000f220008000800 */
[----:B------:R-:W-:Y:S01]  /*0fa0*/  IABS R29, R136 ;  /* 0x00000088001d7213 */ /* 0x000fe20000000000 */
[----:B------:R-:W5:Y:S01]  /*0fb0*/  I2F.RP R8, R2 ;  /* 0x0000000200087306 */ /* 0x000f620000209400 */
[----:B------:R-:W-:-:S02]  /*0fc0*/  IABS R33, R134 ;  /* 0x0000008600217213 */ /* 0x000fc40000000000 */
[----:B------:R-:W-:Y:S02]  /*0fd0*/  IABS R11, R146 ;  /* 0x00000092000b7213 */ /* 0x000fe40000000000 */
[----:B------:R-:W-:Y:S02]  /*0fe0*/  IABS R39, R128 ;  /* 0x0000008000277213 */ /* 0x000fe40000000000 */
[----:B------:R-:W-:Y:S01]  /*0ff0*/  IABS R12, R145 ;  /* 0x00000091000c7213 */ /* 0x000fe20000000000 */
[----:B--2---:R-:W2:Y:S01]  /*1000*/  MUFU.RCP R3, R3 ;  /* 0x0000000300037308 */ /* 0x004ea20000001000 */
[----:B------:R-:W-:Y:S02]  /*1010*/  IABS R43, R124 ;  /* 0x0000007c002b7213 */ /* 0x000fe40000000000 */
[----:B------:R-:W-:Y:S02]  /*1020*/  IABS R17, R142 ;  /* 0x0000008e00117213 */ /* 0x000fe40000000000 */
[----:B------:R-:W-:-:S02]  /*1030*/  IABS R49, R110 ;  /* 0x0000006e00317213 */ /* 0x000fc40000000000 */
[----:B------:R-:W-:Y:S01]  /*1040*/  IABS R21, R140 ;  /* 0x0000008c00157213 */ /* 0x000fe20000000000 */
[----:B-----5:R-:W5:Y:S01]  /*1050*/  MUFU.RCP R8, R8 ;  /* 0x0000000800087308 */ /* 0x020f620000001000 */
[----:B------:R-:W-:Y:S02]  /*1060*/  IABS R27, R137 ;  /* 0x00000089001b7213 */ /* 0x000fe40000000000 */
[----:B------:R-:W-:Y:S02]  /*1070*/  IABS R53, R106 ;  /* 0x0000006a00357213 */ /* 0x000fe40000000000 */
[----:B------:R-:W-:Y:S02]  /*1080*/  IABS R31, R135 ;  /* 0x00000087001f7213 */ /* 0x000fe40000000000 */
[----:B------:R-:W-:Y:S01]  /*1090*/  IABS R59, R100 ;  /* 0x00000064003b7213 */ /* 0x000fe20000000000 */
[----:B--2---:R-:W-:Y:S01]  /*10a0*/  VIADD R4, R3, 0xffffffe ;  /* 0x0ffffffe03047836 */ /* 0x004fe20000000000 */
[----:B------:R-:W-:-:S02]  /*10b0*/  IABS R37, R130 ;  /* 0x0000008200257213 */ /* 0x000fc40000000000 */
[----:B------:R-:W-:Y:S01]  /*10c0*/  IABS R63, R96 ;  /* 0x00000060003f7213 */ /* 0x000fe20000000000 */
[----:B------:R2:W0:Y:S01]  /*10d0*/  F2I.FTZ.U32.TRUNC.NTZ R5, R4 ;  /* 0x0000000400057305 */ /* 0x000422000021f000 */
[----:B------:R-:W-:Y:S02]  /*10e0*/  IABS R41, R126 ;  /* 0x0000007e00297213 */ /* 0x000fe40000000000 */
[----:B------:R-:W-:Y:S01]  /*10f0*/  IABS R69, R90 ;  /* 0x0000005a00457213 */ /* 0x000fe20000000000 */
[----:B-----5:R-:W-:Y:S01]  /*1100*/  VIADD R6, R8, 0xffffffe ;  /* 0x0ffffffe08067836 */ /* 0x020fe20000000000 */
[----:B------:R-:W-:Y:S02]  /*1110*/  IABS R8, R148 ;  /* 0x0000009400087213 */ /* 0x000fe40000000000 */
[----:B------:R-:W-:Y:S01]  /*1120*/  IABS R47, R120 ;  /* 0x00000078002f7213 */ /* 0x000fe20000000000 */
[----:B------:R5:W1:Y:S01]  /*1130*/  F2I.FTZ.U32.TRUNC.NTZ R7, R6 ;  /* 0x0000000600077305 */ /* 0x000a62000021f000 */
[----:B--2---:R-:W-:Y:S01]  /*1140*/  IMAD.MOV.U32 R4, RZ, RZ, RZ ;  /* 0x000000ffff047224 */ /* 0x004fe200078e00ff */
[----:B------:R-:W-:-:S02]  /*1150*/  IABS R73, R82 ;  /* 0x0000005200497213 */ /* 0x000fc40000000000 */
[----:B------:R-:W-:Y:S02]  /*1160*/  IABS R51, R108 ;  /* 0x0000006c00337213 */ /* 0x000fe40000000000 */
[----:B------:R-:W-:Y:S01]  /*1170*/  IABS R57, R102 ;  /* 0x0000006600397213 */ /* 0x000fe20000000000 */
[--C-:B0-----:R-:W-:Y:S01]  /*1180*/  IMAD.MOV R9, RZ, RZ, -R5.reuse ;  /* 0x000000ffff097224 */ /* 0x101fe200078e0a05 */
[----:B------:R-:W-:Y:S01]  /*1190*/  IABS R81, R72 ;  /* 0x0000004800517213 */ /* 0x000fe20000000000 */
[----:B-----5:R-:W-:Y:S01]  /*11a0*/  IMAD.MOV.U32 R6, RZ, RZ, RZ ;  /* 0x000000ffff067224 */ /* 0x020fe200078e00ff */
[----:B------:R-:W-:Y:S01]  /*11b0*/  IABS R61, R98 ;  /* 0x00000062003d7213 */ /* 0x000fe20000000000 */
[----:B------:R-:W-:Y:S01]  /*11c0*/  IMAD R9, R9, R0, RZ ;  /* 0x0000000009097224 */ /* 0x000fe200078e02ff */
[----:B------:R-:W-:Y:S02]  /*11d0*/  IABS R85, R68 ;  /* 0x0000004400557213 */ /* 0x000fe40000000000 */
[----:B------:R-:W-:Y:S01]  /*11e0*/  IABS R67, R92 ;  /* 0x0000005c00437213 */ /* 0x000fe20000000000 */
[----:B------:R-:W-:Y:S01]  /*11f0*/  IMAD.HI.U32 R3, R5, R9, R4 ;  /* 0x0000000905037227 */ /* 0x000fe200078e0004 */
[----:B------:R-:W-:-:S02]  /*1200*/  IABS R91, R54 ;  /* 0x00000036005b7213 */ /* 0x000fc40000000000 */
[----:B------:R-:W-:Y:S01]  /*1210*/  IABS R71, R88 ;  /* 0x0000005800477213 */ /* 0x000fe20000000000 */
[----:B-1----:R-:W-:Y:S01]  /*1220*/  IMAD.MOV R13, RZ, RZ, -R7 ;  /* 0x000000ffff0d7224 */ /* 0x002fe200078e0a07 */
[----:B------:R-:W-:Y:S01]  /*1230*/  IABS R77, R74 ;  /* 0x0000004a004d7213 */ /* 0x000fe20000000000 */
[----:B------:R-:W-:Y:S01]  /*1240*/  IMAD.HI.U32 R4, R3, R8, RZ ;  /* 0x0000000803047227 */ /* 0x000fe200078e00ff */
[----:B------:R-:W-:Y:S02]  /*1250*/  IABS R95, R50 ;  /* 0x00000032005f7213 */ /* 0x000fe40000000000 */
[----:B------:R-:W-:Y:S01]  /*1260*/  IABS R83, R70 ;  /* 0x0000004600537213 */ /* 0x000fe20000000000 */
[----:B------:R-:W-:Y:S01]  /*1270*/  IMAD R13, R13, R2, RZ ;  /* 0x000000020d0d7224 */ /* 0x000fe200078e02ff */
[----:B------:R-:W-:Y:S01]  /*1280*/  IABS R101, R34 ;  /* 0x0000002200657213 */ /* 0x000fe20000000000 */
[----:B------:R-:W-:Y:S01]  /*1290*/  IMAD.MOV R9, RZ, RZ, -R4 ;  /* 0x000000ffff097224 */ /* 0x000fe200078e0a04 */
[----:B------:R-:W-:Y:S01]  /*12a0*/  IABS R89, R64 ;  /* 0x0000004000597213 */ /* 0x000fe20000000000 */
[----:B------:R-:W-:Y:S01]  /*12b0*/  IMAD.HI.U32 R5, R3, R10, RZ ;  /* 0x0000000a03057227 */ /* 0x000fe200078e00ff */
[----:B------:R-:W-:-:S02]  /*12c0*/  IABS R105, R248 ;  /* 0x000000f800697213 */ /* 0x000fc40000000000 */
[----:B------:R-:W-:Y:S01]  /*12d0*/  IABS R93, R52 ;  /* 0x00000034005d7213 */ /* 0x000fe20000000000 */
[----:B------:R-:W-:Y:S01]  /*12e0*/  IMAD.HI.U32 R4, R7, R13, R6 ;  /* 0x0000000d07047227 */ /* 0x000fe200078e0006 */
[----:B------:R-:W-:Y:S02]  /*12f0*/  IABS R13, R144 ;  /* 0x00000090000d7213 */ /* 0x000fe40000000000 */
[----:B------:R-:W-:Y:S01]  /*1300*/  IABS R99, R38 ;  /* 0x0000002600637213 */ /* 0x000fe20000000000 */
[----:B------:R-:W-:Y:S01]  /*1310*/  IMAD.MOV R7, RZ, RZ, -R5 ;  /* 0x000000ffff077224 */ /* 0x000fe200078e0a05 */
[----:B------:R-:W-:Y:S01]  /*1320*/  IABS R111, R251 ;  /* 0x000000fb006f7213 */ /* 0x000fe20000000000 */
[----:B------:R-:W-:Y:S01]  /*1330*/  IMAD R5, R0, R9, R8 ;  /* 0x0000000900057224 */ /* 0x000fe200078e0208 */
[----:B------:R-:W-:Y:S01]  /*1340*/  IABS R103, R247 ;  /* 0x000000f700677213 */ /* 0x000fe20000000000 */
[----:B------:R-:W-:Y:S01]  /*1350*/  IMAD.HI.U32 R8, R3, R13, RZ ;  /* 0x0000000d03087227 */ /* 0x000fe200078e00ff */
[----:B------:R-:W-:-:S02]  /*1360*/  IABS R115, R32 ;  /* 0x0000002000737213 */ /* 0x000fc40000000000 */
[----:B------:R-:W-:Y:S01]  /*1370*/  IABS R109, R250 ;  /* 0x000000fa006d7213 */ /* 0x000fe20000000000 */
[----:B------:R-:W-:Y:S01]  /*1380*/  IMAD.MOV R8, RZ, RZ, -R8 ;  /* 0x000000ffff087224 */ /* 0x000fe200078e0a08 */
[----:B------:R-:W-:Y:S01]  /*1390*/  IABS R121, R26 ;  /* 0x0000001a00797213 */ /* 0x000fe20000000000 */
[C---:B------:R-:W-:Y:S01]  /*13a0*/  IMAD.HI.U32 R6, R3.reuse, R11, RZ ;  /* 0x0000000b03067227 */ /* 0x040fe200078e00ff */
[----:B------:R-:W-:Y:S02]  /*13b0*/  IABS R113, R252 ;  /* 0x000000fc00717213 */ /* 0x000fe40000000000 */
[----:B------:R-:W-:Y:S01]  /*13c0*/  IABS R131, R169 ;  /* 0x000000a900837213 */ /* 0x000fe20000000000 */
[C---:B------:R-:W-:Y:S01]  /*13d0*/  IMAD R13, R0.reuse, R8, R13 ;  /* 0x00000008000d7224 */ /* 0x040fe200078e020d */
[----:B------:R-:W-:Y:S01]  /*13e0*/  IABS R15, R143 ;  /* 0x0000008f000f7213 */ /* 0x000fe20000000000 */
[----:B------:R-:W-:Y:S01]  /*13f0*/  IMAD.HI.U32 R8, R3, R19, RZ ;  /* 0x0000001303087227 */ /* 0x000fe200078e00ff */
[----:B------:R-:W-:-:S02]  /*1400*/  ISETP.GT.U32.AND P2, PT, R0, R5, PT ;  /* 0x000000050000720c */ /* 0x000fc40003f44070 */
[C---:B------:R-:W-:Y:S01]  /*1410*/  ISETP.GT.U32.AND P0, PT, R0.reuse, R13, PT ;  /* 0x0000000d0000720c */ /* 0x040fe20003f04070 */
[----:B------:R-:W-:Y:S01]  /*1420*/  IMAD.MOV R8, RZ, RZ, -R8 ;  /* 0x000000ffff087224 */ /* 0x000fe200078e0a08 */
[----:B------:R-:W-:Y:S01]  /*1430*/  IABS R25, R138 ;  /* 0x0000008a00197213 */ /* 0x000fe20000000000 */
[----:B------:R-:W-:Y:S01]  /*1440*/  IMAD.MOV R6, RZ, RZ, -R6 ;  /* 0x000000ffff067224 */ /* 0x000fe200078e0a06 */
[----:B------:R-:W-:Y:S01]  /*1450*/  IABS R35, R132 ;  /* 0x0000008400237213 */ /* 0x000fe20000000000 */
[C---:B------:R-:W-:Y:S01]  /*1460*/  IMAD R19, R0.reuse, R8, R19 ;  /* 0x0000000800137224 */ /* 0x040fe200078e0213 */
[----:B------:R-:W-:Y:S01]  /*1470*/  IABS R45, R122 ;  /* 0x0000007a002d7213 */ /* 0x000fe20000000000 */
[C---:B------:R-:W-:Y:S01]  /*1480*/  IMAD.HI.U32 R8, R3.reuse, R23, RZ ;  /* 0x0000001703087227 */ /* 0x040fe200078e00ff */
[----:B------:R-:W-:Y:S02]  /*1490*/  IABS R55, R104 ;  /* 0x0000006800377213 */ /* 0x000fe40000000000 */
[----:B------:R-:W-:Y:S01]  /*14a0*/  IABS R65, R94 ;  /* 0x0000005e00417213 */ /* 0x000fe20000000000 */
[----:B------:R-:W-:Y:S01]  /*14b0*/  IMAD.MOV R8, RZ, RZ, -R8 ;  /* 0x000000ffff087224 */ /* 0x000fe200078e0a08 */
[----:B------:R-:W-:Y:S01]  /*14c0*/  IABS R75, R80 ;  /* 0x00000050004b7213 */ /* 0x000fe20000000000 */
[C---:B------:R-:W-:Y:S01]  /*14d0*/  IMAD R9, R0.reuse, R6, R11 ;  /* 0x0000000600097224 */ /* 0x040fe200078e020b */
[----:B------:R-:W-:Y:S01]  /*14e0*/  IABS R87, R66 ;  /* 0x0000004200577213 */ /* 0x000fe20000000000 */
[C---:B------:R-:W-:Y:S01]  /*14f0*/  IMAD R23, R0.reuse, R8, R23 ;  /* 0x0000000800177224 */ /* 0x040fe200078e0217 */
[----:B------:R-:W-:Y:S01]  /*1500*/  IABS R97, R48 ;  /* 0x0000003000617213 */ /* 0x000fe20000000000 */
[----:B------:R-:W-:Y:S01]  /*1510*/  IMAD.HI.U32 R8, R3, R29, RZ ;  /* 0x0000001d03087227 */ /* 0x000fe200078e00ff */
[----:B------:R-:W-:-:S02]  /*1520*/  ISETP.GT.U32.AND P5, PT, R0, R9, PT ;  /* 0x000000090000720c */ /* 0x000fc40003fa4070 */
[----:B------:R-:W-:Y:S01]  /*1530*/  IABS R107, R249 ;  /* 0x000000f9006b7213 */ /* 0x000fe20000000000 */
[----:B------:R-:W-:Y:S01]  /*1540*/  IMAD.MOV R8, RZ, RZ, -R8 ;  /* 0x000000ffff087224 */ /* 0x000fe200078e0a08 */
[----:B------:R-:W-:Y:S01]  /*1550*/  IABS R119, R28 ;  /* 0x0000001c00777213 */ /* 0x000fe20000000000 */
[C---:B------:R-:W-:Y:S01]  /*1560*/  IMAD.HI.U32 R6, R3.reuse, R12, RZ ;  /* 0x0000000c03067227 */ /* 0x040fe200078e00ff */
[----:B------:R-:W-:Y:S02]  /*1570*/  IABS R117, R30 ;  /* 0x0000001e00757213 */ /* 0x000fe40000000000 */
        /* <DEDUP_REMOVED lines=8> */
[----:B------:R-:W-:Y:S02]  /*1600*/  IMAD.MOV R11, RZ, RZ, -R6 ;  /* 0x000000ffff0b7224 */ /* 0x000fe400078e0a06 */
[----:B------:R-:W-:Y:S02]  /*1610*/  IMAD R33, R0, R8, R33 ;  /* 0x0000000800217224 */ /* 0x000fe400078e0221 */
[----:B------:R-:W-:-:S04]  /*1620*/  IMAD.HI.U32 R8, R3, R39, RZ ;  /* 0x0000002703087227 */ /* 0x000fc800078e00ff */
[----:B------:R-:W-:Y:S02]  /*1630*/  IMAD.MOV R8, RZ, RZ, -R8 ;  /* 0x000000ffff087224 */ /* 0x000fe400078e0a08 */
[----:B------:R-:W-:-:S04]  /*1640*/  IMAD.HI.U32 R6, R3, R17, RZ ;  /* 0x0000001103067227 */ /* 0x000fc800078e00ff */
[----:B------:R-:W-:Y:S02]  /*1650*/  IMAD R39, R0, R8, R39 ;  /* 0x0000000800277224 */ /* 0x000fe400078e0227 */
[----:B------:R-:W-:-:S04]  /*1660*/  IMAD.HI.U32 R8, R3, R43, RZ ;  /* 0x0000002b03087227 */ /* 0x000fc800078e00ff */
[----:B------:R-:W-:Y:S02]  /*1670*/  IMAD.MOV R8, RZ, RZ, -R8 ;  /* 0x000000ffff087224 */ /* 0x000fe400078e0a08 */
[----:B------:R-:W-:Y:S02]  /*1680*/  IMAD.MOV R6, RZ, RZ, -R6 ;  /* 0x000000ffff067224 */ /* 0x000fe400078e0a06 */
[----:B------:R-:W-:Y:S02]  /*1690*/  IMAD R43, R0, R8, R43 ;  /* 0x00000008002b7224 */ /* 0x000fe400078e022b */
[----:B------:R-:W-:-:S04]  /*16a0*/  IMAD.HI.U32 R8, R3, R49, RZ ;  /* 0x0000003103087227 */ /* 0x000fc800078e00ff */
[----:B------:R-:W-:Y:S02]  /*16b0*/  IMAD R17, R0, R6, R17 ;  /* 0x0000000600117224 */ /* 0x000fe400078e0211 */
[----:B------:R-:W-:-:S04]  /*16c0*/  IMAD.HI.U32 R6, R3, R21, RZ ;  /* 0x0000001503067227 */ /* 0x000fc800078e00ff */
[----:B------:R-:W-:Y:S02]  /*16d0*/  IMAD.MOV R8, RZ, RZ, -R8 ;  /* 0x000000ffff087224 */ /* 0x000fe400078e0a08 */
[C---:B------:R-:W-:Y:S02]  /*16e0*/  IMAD R11, R0.reuse, R11, R12 ;  /* 0x0000000b000b7224 */ /* 0x040fe400078e020c */
[----:B------:R-:W-:Y:S02]  /*16f0*/  IMAD.MOV R12, RZ, RZ, -R6 ;  /* 0x000000ffff0c7224 */ /* 0x000fe400078e0a06 */
[C---:B------:R-:W-:Y:S01]  /*1700*/  IMAD R49, R0.reuse, R8, R49 ;  /* 0x0000000800317224 */ /* 0x040fe200078e0231 */
[----:B------:R-:W-:Y:S01]  /*1710*/  ISETP.GT.U32.AND P4, PT, R0, R11, PT ;  /* 0x0000000b0000720c */ /* 0x000fe20003f84070 */
[----:B------:R-:W-:-:S04]  /*1720*/  IMAD.HI.U32 R6, R3, R27, RZ ;  /* 0x0000001b03067227 */ /* 0x000fc800078e00ff */
[----:B------:R-:W-:-:S04]  /*1730*/  IMAD.HI.U32 R8, R3, R53, RZ ;  /* 0x0000003503087227 */ /* 0x000fc800078e00ff */
[----:B------:R-:W-:Y:S02]  /*1740*/  IMAD.MOV R6, RZ, RZ, -R6 ;  /* 0x000000ffff067224 */ /* 0x000fe400078e0a06 */
[----:B------:R-:W-:Y:S02]  /*1750*/  IMAD.MOV R8, RZ, RZ, -R8 ;  /* 0x000000ffff087224 */ /* 0x000fe400078e0a08 */
[C---:B------:R-:W-:Y:S02]  /*1760*/  IMAD R27, R0.reuse, R6, R27 ;  /* 0x00000006001b7224 */ /* 0x040fe400078e021b */
[----:B------:R-:W-:Y:S02]  /*1770*/  IMAD R53, R0, R8, R53 ;  /* 0x0000000800357224 */ /* 0x000fe400078e0235 */
[----:B------:R-:W-:-:S04]  /*1780*/  IMAD.HI.U32 R6, R3, R31, RZ ;  /* 0x0000001f03067227 */ /* 0x000fc800078e00ff */
[----:B------:R-:W-:-:S04]  /*1790*/  IMAD.HI.U32 R8, R3, R59, RZ ;  /* 0x0000003b03087227 */ /* 0x000fc800078e00ff */
[----:B------:R-:W-:Y:S02]  /*17a0*/  IMAD R21, R0, R12, R21 ;  /* 0x0000000c00157224 */ /* 0x000fe400078e0215 */
[----:B------:R-:W-:Y:S02]  /*17b0*/  IMAD.MOV R12, RZ, RZ, -R6 ;  /* 0x000000ffff0c7224 */ /* 0x000fe400078e0a06 */
[----:B------:R-:W-:Y:S02]  /*17c0*/  IMAD.MOV R8, RZ, RZ, -R8 ;  /* 0x000000ffff087224 */ /* 0x000fe400078e0a08 */
[----:B------:R-:W-:-:S04]  /*17d0*/  IMAD.HI.U32 R6, R3, R37, RZ ;  /* 0x0000002503067227 */ /* 0x000fc800078e00ff */
[----:B------:R-:W-:Y:S02]  /*17e0*/  IMAD R59, R0, R8, R59 ;  /* 0x00000008003b7224 */ /* 0x000fe400078e023b */
[----:B------:R-:W-:Y:S02]  /*17f0*/  IMAD.MOV R6, RZ, RZ, -R6 ;  /* 0x000000ffff067224 */ /* 0x000fe400078e0a06 */
[----:B------:R-:W-:-:S04]  /*1800*/  IMAD.HI.U32 R8, R3, R63, RZ ;  /* 0x0000003f03087227 */ /* 0x000fc800078e00ff */
[----:B------:R-:W-:Y:S02]  /*1810*/  IMAD R37, R0, R6, R37 ;  /* 0x0000000600257224 */ /* 0x000fe400078e0225 */
[----:B------:R-:W-:Y:S02]  /*1820*/  IMAD.MOV R8, RZ, RZ, -R8 ;  /* 0x000000ffff087224 */ /* 0x000fe400078e0a08 */
[----:B------:R-:W-:-:S04]  /*1830*/  IMAD.HI.U32 R6, R3, R41, RZ ;  /* 0x0000002903067227 */ /* 0x000fc800078e00ff */
[C---:B------:R-:W-:Y:S02]  /*1840*/  IMAD R31, R0.reuse, R12, R31 ;  /* 0x0000000c001f7224 */ /* 0x040fe400078e021f */
[----:B------:R-:W-:Y:S02]  /*1850*/  IMAD R63, R0, R8, R63 ;  /* 0x00000008003f7224 */ /* 0x000fe400078e023f */
[----:B------:R-:W-:Y:S02]  /*1860*/  IMAD.MOV R12, RZ, RZ, -R6 ;  /* 0x000000ffff0c7224 */ /* 0x000fe400078e0a06 */
        /* <DEDUP_REMOVED lines=18> */
[C---:B------:R-:W-:Y:S02]  /*1990*/  IMAD R81, R0.reuse, R8, R81 ;  /* 0x0000000800517224 */ /* 0x040fe400078e0251 */
[----:B------:R-:W-:Y:S02]  /*19a0*/  IMAD R51, R0, R12, R51 ;  /* 0x0000000c00337224 */ /* 0x000fe400078e0233 */
[----:B------:R-:W-:-:S04]  /*19b0*/  IMAD.HI.U32 R8, R3, R85, RZ ;  /* 0x0000005503087227 */ /* 0x000fc800078e00ff */
[----:B------:R-:W-:Y:S02]  /*19c0*/  IMAD.MOV R12, RZ, RZ, -R6 ;  /* 0x000000ffff0c7224 */ /* 0x000fe400078e0a06 */
        /* <DEDUP_REMOVED lines=8> */
[----:B------:R-:W-:Y:S02]  /*1a50*/  IMAD R61, R0, R12, R61 ;  /* 0x0000000c003d7224 */ /* 0x000fe400078e023d */
        /* <DEDUP_REMOVED lines=10> */
[----:B------:R-:W-:Y:S02]  /*1b00*/  IMAD R71, R0, R12, R71 ;  /* 0x0000000c00477224 */ /* 0x000fe400078e0247 */
        /* <DEDUP_REMOVED lines=32> */
[----:B------:R-:W-:Y:S02]  /*1d10*/  IMAD R121, R0, R8, R121 ;  /* 0x0000000800797224 */ /* 0x000fe400078e0279 */
[----:B------:R-:W-:-:S04]  /*1d20*/  IMAD.HI.U32 R8, R3, R131, RZ ;  /* 0x0000008303087227 */ /* 0x000fc800078e00ff */
[C---:B------:R-:W-:Y:S02]  /*1d30*/  IMAD R113, R0.reuse, R12, R113 ;  /* 0x0000000c00717224 */ /* 0x040fe400078e0271 */
[----:B------:R-:W-:Y:S02]  /*1d40*/  IMAD.MOV R12, RZ, RZ, -R8 ;  /* 0x000000ffff0c7224 */ /* 0x000fe400078e0a08 */
[C---:B------:R-:W-:Y:S02]  /*1d50*/  IMAD R7, R0.reuse, R7, R10 ;  /* 0x0000000700077224 */ /* 0x040fe400078e020a */
[C---:B------:R-:W-:Y:S02]  /*1d60*/  IMAD R131, R0.reuse, R12, R131 ;  /* 0x0000000c00837224 */ /* 0x040fe400078e0283 */
[----:B------:R-:W-:Y:S01]  /*1d70*/  IMAD.HI.U32 R10, R3, R15, RZ ;  /* 0x0000000f030a7227 */ /* 0x000fe200078e00ff */
[C---:B------:R-:W-:Y:S02]  /*1d80*/  ISETP.GT.U32.AND P3, PT, R0.reuse, R7, PT ;  /* 0x000000070000720c */ /* 0x040fe40003f64070 */
[----:B------:R-:W-:Y:S01]  /*1d90*/  ISETP.GT.U32.AND P1, PT, R0, R131, PT ;  /* 0x000000830000720c */ /* 0x000fe20003f24070 */
[----:B------:R-:W-:-:S02]  /*1da0*/  IMAD.MOV R10, RZ, RZ, -R10 ;  /* 0x000000ffff0a7224 */ /* 0x000fc400078e0a0a */
[--C-:B------:R-:W-:Y:S01]  /*1db0*/  @!P2 IMAD.IADD R5, R5, 0x1, -R0.reuse ;  /* 0x000000010505a824 */ /* 0x100fe200078e0a00 */
[C---:B------:R-:W-:Y:S01]  /*1dc0*/  ISETP.GT.U32.AND P2, PT, R0.reuse, R19, PT ;  /* 0x000000130000720c */ /* 0x040fe20003f44070 */
[C---:B------:R-:W-:Y:S02]  /*1dd0*/  IMAD R15, R0.reuse, R10, R15 ;  /* 0x0000000a000f7224 */ /* 0x040fe400078e020f */
[----:B------:R-:W-:Y:S01]  /*1de0*/  @!P0 IMAD.IADD R13, R13, 0x1, -R0 ;  /* 0x000000010d0d8824 */ /* 0x000fe200078e0a00 */
[C---:B------:R-:W-:Y:S01]  /*1df0*/  ISETP.GT.U32.AND P0, PT, R0.reuse, R27, PT ;  /* 0x0000001b0000720c */ /* 0x040fe20003f04070 */
[----:B------:R-:W-:Y:S01]  /*1e00*/  IMAD.HI.U32 R10, R3, R25, RZ ;  /* 0x00000019030a7227 */ /* 0x000fe200078e00ff */
[----:B------:R-:W-:-:S03]  /*1e10*/  ISETP.GT.U32.AND P6, PT, R0, R15, PT ;  /* 0x0000000f0000720c */ /* 0x000fc60003fc4070 */
[--C-:B------:R-:W-:Y:S01]  /*1e20*/  @!P1 IMAD.IADD R131, R131, 0x1, -R0.reuse ;  /* 0x0000000183839824 */ /* 0x100fe200078e0a00 */
[C---:B------:R-:W-:Y:S01]  /*1e30*/  ISETP.GT.U32.AND P1, PT, R0.reuse, R17, PT ;  /* 0x000000110000720c */ /* 0x040fe20003f24070 */
[--C-:B------:R-:W-:Y:S01]  /*1e40*/  @!P3 IMAD.IADD R7, R7, 0x1, -R0.reuse ;  /* 0x000000010707b824 */ /* 0x100fe200078e0a00 */
[C---:B------:R-:W-:Y:S01]  /*1e50*/  ISETP.GT.U32.AND P3, PT, R0.reuse, R21, PT ;  /* 0x000000150000720c */ /* 0x040fe20003f64070 */
[--C-:B------:R-:W-:Y:S01]  /*1e60*/  @!P5 IMAD.IADD R9, R9, 0x1, -R0.reuse ;  /* 0x000000010909d824 */ /* 0x100fe200078e0a00 */
[C---:B------:R-:W-:Y:S01]  /*1e70*/  ISETP.GT.U32.AND P5, PT, R0.reuse, R23, PT ;  /* 0x000000170000720c */ /* 0x040fe20003fa4070 */
[----:B------:R-:W-:Y:S01]  /*1e80*/  @!P2 IMAD.IADD R19, R19, 0x1, -R0 ;  /* 0x000000011313a824 */ /* 0x000fe200078e0a00 */
[C---:B------:R-:W-:Y:S01]  /*1e90*/  ISETP.GT.U32.AND P2, PT, R0.reuse, R7, PT ;  /* 0x000000070000720c */ /* 0x040fe20003f44070 */
[----:B------:R-:W-:Y:S02]  /*1ea0*/  IMAD.MOV R10, RZ, RZ, -R10 ;  /* 0x000000ffff0a7224 */ /* 0x000fe400078e0a0a */
[--C-:B------:R-:W-:Y:S01]  /*1eb0*/  @!P6 IMAD.IADD R15, R15, 0x1, -R0.reuse ;  /* 0x000000010f0fe824 */ /* 0x100fe200078e0a00 */
[----:B------:R-:W-:Y:S01]  /*1ec0*/  ISETP.GT.U32.AND P6, PT, R0, R131, PT ;  /* 0x000000830000720c */ /* 0x000fe20003fc4070 */
[----:B------:R-:W-:-:S02]  /*1ed0*/  @!P0 IMAD.IADD R27, R27, 0x1, -R0 ;  /* 0x000000011b1b8824 */ /* 0x000fc400078e0a00 */
[--C-:B------:R-:W-:Y:S01]  /*1ee0*/  @!P1 IMAD.IADD R17, R17, 0x1, -R0.reuse ;  /* 0x0000000111119824 */ /* 0x100fe200078e0a00 */
[C---:B------:R-:W-:Y:S01]  /*1ef0*/  ISETP.GT.U32.AND P1, PT, R0.reuse, R5, PT ;  /* 0x000000050000720c */ /* 0x040fe20003f24070 */
[--C-:B------:R-:W-:Y:S01]  /*1f00*/  @!P3 IMAD.IADD R21, R21, 0x1, -R0.reuse ;  /* 0x000000011515b824 */ /* 0x100fe200078e0a00 */
[C---:B------:R-:W-:Y:S01]  /*1f10*/  ISETP.GT.U32.AND P3, PT, R0.reuse, R9, PT ;  /* 0x000000090000720c */ /* 0x040fe20003f64070 */
[C---:B------:R-:W-:Y:S01]  /*1f20*/  IMAD R25, R0.reuse, R10, R25 ;  /* 0x0000000a00197224 */ /* 0x040fe200078e0219 */
[C---:B------:R-:W-:Y:S01]  /*1f30*/  ISETP.GT.U32.AND P0, PT, R0.reuse, R15, PT ;  /* 0x0000000f0000720c */ /* 0x040fe20003f04070 */
[----:B------:R-:W-:Y:S02]  /*1f40*/  @!P4 IMAD.IADD R11, R11, 0x1, -R0 ;  /* 0x000000010b0bc824 */ /* 0x000fe400078e0a00 */
[----:B------:R-:W-:Y:S01]  /*1f50*/  IMAD.HI.U32 R10, R3, R35, RZ ;  /* 0x00000023030a7227 */ /* 0x000fe200078e00ff */
[----:B------:R-:W-:-:S03]  /*1f60*/  ISETP.GT.U32.AND P4, PT, R0, R25, PT ;  /* 0x000000190000720c */ /* 0x000fc60003f84070 */
        /* <DEDUP_REMOVED lines=8> */
[C---:B------:R-:W-:Y:S01]  /*1ff0*/  ISETP.GT.U32.AND P3, PT, R0.reuse, R21, PT ;  /* 0x000000150000720c */ /* 0x040fe20003f64070 */
[----:B------:R-:W-:Y:S01]  /*2000*/  @!P0 IMAD.IADD R15, R15, 0x1, -R0 ;  /* 0x000000010f0f8824 */ /* 0x000fe200078e0a00 */
[C---:B------:R-:W-:Y:S01]  /*2010*/  ISETP.GT.U32.AND P0, PT, R0.reuse, R29, PT ;  /* 0x0000001d0000720c */ /* 0x040fe20003f04070 */
[----:B------:R-:W-:-:S02]  /*2020*/  IMAD R35, R0, R10, R35 ;  /* 0x0000000a00237224 */ /* 0x000fc400078e0223 */
[----:B------:R-:W-:-:S04]  /*2030*/  IMAD.HI.U32 R10, R3, R45, RZ ;  /* 0x0000002d030a7227 */ /* 0x000fc800078e00ff */
[----:B------:R-:W-:Y:S01]  /*2040*/  @!P1 IMAD.IADD R17, R17, 0x1, -R0 ;  /* 0x0000000111119824 */ /* 0x000fe200078e0a00 */
[C---:B------:R-:W-:Y:S01]  /*2050*/  ISETP.GT.U32.AND P1, PT, R0.reuse, R31, PT ;  /* 0x0000001f0000720c */ /* 0x040fe20003f24070 */
[----:B------:R-:W-:Y:S02]  /*2060*/  IMAD.MOV R10, RZ, RZ, -R10 ;  /* 0x000000ffff0a7224 */ /* 0x000fe400078e0a0a */
[--C-:B------:R-:W-:Y:S01]  /*2070*/  @!P4 IMAD.IADD R25, R25, 0x1, -R0.reuse ;  /* 0x000000011919c824 */ /* 0x100fe200078e0a00 */
[C---:B------:R-:W-:Y:S01]  /*2080*/  ISETP.GT.U32.AND P4, PT, R0.reuse, R13, PT ;  /* 0x0000000d0000720c */ /* 0x040fe20003f84070 */
[C---:B------:R-:W-:Y:S02]  /*2090*/  IMAD R45, R0.reuse, R10, R45 ;  /* 0x0000000a002d7224 */ /* 0x040fe400078e022d */
[--C-:B------:R-:W-:Y:S01]  /*20a0*/  @!P5 IMAD.IADD R11, R11, 0x1, -R0.reuse ;  /* 0x000000010b0bd824 */ /* 0x100fe200078e0a00 */
[C---:B------:R-:W-:Y:S01]  /*20b0*/  ISETP.GT.U32.AND P5, PT, R0.reuse, R23, PT ;  /* 0x000000170000720c */ /* 0x040fe20003fa4070 */
        /* <DEDUP_REMOVED lines=36> */
[----:B------:R-:W-:Y:S01]  /*2300*/  @!P4 IMAD.IADD R39, R39, 0x1, -R0 ;  /* 0x000000012727c824 */ /* 0x000fe200078e0a00 */
[----:B------:R-:W-:Y:S01]  /*2310*/  ISETP.GT.U32.AND P4, PT, R0, R53, PT ;  /* 0x000000350000720c */ /* 0x000fe20003f84070 */
[----:B------:R-:W-:-:S04]  /*2320*/  IMAD.HI.U32 R10, R3, R55, RZ ;  /* 0x00000037030a7227 */ /* 0x000fc800078e00ff */
[--C-:B------:R-:W-:Y:S01]  /*2330*/  @!P5 IMAD.IADD R51, R51, 0x1, -R0.reuse ;  /* 0x000000013333d824 */ /* 0x100fe200078e0a00 */
[C---:B------:R-:W-:Y:S01]  /*2340*/  ISETP.GT.U32.AND P5, PT, R0.reuse, R39, PT ;  /* 0x000000270000720c */ /* 0x040fe20003fa4070 */
[----:B------:R-:W-:Y:S01]  /*2350*/  @!P2 IMAD.IADD R35, R35, 0x1, -R0 ;  /* 0x000000012323a824 */ /* 0x000fe200078e0a00 */
[C---:B------:R-:W-:Y:S01]  /*2360*/  ISETP.GT.U32.AND P2, PT, R0.reuse, R47, PT ;  /* 0x0000002f0000720c */ /* 0x040fe20003f44070 */
[----:B------:R-:W-:Y:S02]  /*2370*/  IMAD.MOV R10, RZ, RZ, -R10 ;  /* 0x000000ffff0a7224 */ /* 0x000fe400078e0a0a */
[--C-:B------:R-:W-:Y:S01]  /*2380*/  @!P3 IMAD.IADD R37, R37, 0x1, -R0.reuse ;  /* 0x000000012525b824 */ /* 0x100fe200078e0a00 */
[C---:B------:R-:W-:Y:S01]  /*2390*/  ISETP.GT.U32.AND P3, PT, R0.reuse, R49, PT ;  /* 0x000000310000720c */ /* 0x040fe20003f64070 */
        /* <DEDUP_REMOVED lines=17> */
[--C-:B------:R-:W-:Y:S01]  /*24b0*/  @!P3 IMAD.IADD R49, R49, 0x1, -R0.reuse ;  /* 0x000000013131b824 */ /* 0x100fe200078e0a00 */
[C---:B------:R-:W-:Y:S01]  /*24c0*/  ISETP.GT.U32.AND P3, PT, R0.reuse, R63, PT ;  /* 0x0000003f0000720c */ /* 0x040fe20003f64070 */
[--C-:B------:R-:W-:Y:S01]  /*24d0*/  @!P0 IMAD.IADD R57, R57, 0x1, -R0.reuse ;  /* 0x0000000139398824 */ /* 0x100fe200078e0a00 */
[C---:B------:R-:W-:Y:S01]  /*24e0*/  ISETP.GT.U32.AND P0, PT, R0.reuse, R71, PT ;  /* 0x000000470000720c */ /* 0x040fe20003f04070 */
[----:B------:R-:W-:Y:S01]  /*24f0*/  @!P1 IMAD.IADD R59, R59, 0x1, -R0 ;  /* 0x000000013b3b9824 */ /* 0x000fe200078e0a00 */
[C---:B------:R-:W-:Y:S01]  /*2500*/  ISETP.GT.U32.AND P1, PT, R0.reuse, R73, PT ;  /* 0x000000490000720c */ /* 0x040fe20003f24070 */
[----:B------:R-:W-:Y:S02]  /*2510*/  IMAD.MOV R10, RZ, RZ, -R10 ;  /* 0x000000ffff0a7224 */ /* 0x000fe400078e0a0a */
[----:B------:R-:W-:Y:S01]  /*2520*/  @!P4 IMAD.IADD R41, R41, 0x1, -R0 ;  /* 0x000000012929c824 */ /* 0x000fe200078e0a00 */
[C---:B------:R-:W-:Y:S01]  /*2530*/  ISETP.GT.U32.AND P4, PT, R0.reuse, R55, PT ;  /* 0x000000370000720c */ /* 0x040fe20003f84070 */
[----:B------:R-:W-:-:S02]  /*2540*/  IMAD R75, R0, R10, R75 ;  /* 0x0000000a004b7224 */ /* 0x000fc400078e024b */
        /* <DEDUP_REMOVED lines=40> */
[----:B------:R-:W-:Y:S01]  /*27d0*/  ISETP.GT.U32.AND P6, PT, R0, R55, PT ;  /* 0x000000370000720c */ /* 0x000fe20003fc4070 */
[----:B------:R-:W-:-:S02]  /*27e0*/  @!P5 IMAD.IADD R81, R81, 0x1, -R0 ;  /* 0x000000015151d824 */ /* 0x000fc400078e0a00 */
[----:B------:R-:W-:Y:S01]  /*27f0*/  IMAD.HI.U32 R10, R3, R97, RZ ;  /* 0x00000061030a7227 */ /* 0x000fe200078e00ff */
[----:B------:R-:W-:-:S03]  /*2800*/  ISETP.GT.U32.AND P5, PT, R0, R67, PT ;  /* 0x000000430000720c */ /* 0x000fc60003fa4070 */
        /* <DEDUP_REMOVED lines=31> */
[----:B------:R-:W-:Y:S01]  /*2a00*/  ISETP.GT.U32.AND P6, PT, R0, R85, PT ;  /* 0x000000550000720c */ /* 0x000fe20003fc4070 */
[----:B------:R-:W-:-:S04]  /*2a10*/  IMAD.HI.U32 R10, R3, R117, RZ ;  /* 0x00000075030a7227 */ /* 0x000fc800078e00ff */
[----:B------:R-:W-:Y:S02]  /*2a20*/  IMAD.MOV R6, RZ, RZ, -R6 ;  /* 0x000000ffff067224 */ /* 0x000fe400078e0a06 */
[----:B------:R-:W-:Y:S01]  /*2a30*/  @!P5 IMAD.IADD R83, R83, 0x1, -R0 ;  /* 0x000000015353d824 */ /* 0x000fe200078e0a00 */
[C---:B------:R-:W-:Y:S01]  /*2a40*/  ISETP.GT.U32.AND P5, PT, R0.reuse, R97, PT ;  /* 0x000000610000720c */ /* 0x040fe20003fa4070 */
[----:B------:R-:W-:Y:S02]  /*2a50*/  IMAD.MOV R10, RZ, RZ, -R10 ;  /* 0x000000ffff0a7224 */ /* 0x000fe400078e0a0a */
[C---:B------:R-:W-:Y:S02]  /*2a60*/  IMAD R119, R0.reuse, R6, R119 ;  /* 0x0000000600777224 */ /* 0x040fe400078e0277 */
[--C-:B------:R-:W-:Y:S01]  /*2a70*/  @!P4 IMAD.IADD R95, R95, 0x1, -R0.reuse ;  /* 0x000000015f5fc824 */ /* 0x100fe200078e0a00 */
[C---:B------:R-:W-:Y:S01]  /*2a80*/  ISETP.GT.U32.AND P4, PT, R0.reuse, R83, PT ;  /* 0x000000530000720c */ /* 0x040fe20003f84070 */
[----:B------:R-:W-:Y:S01]  /*2a90*/  @!P2 IMAD.IADD R105, R105, 0x1, -R0 ;  /* 0x000000016969a824 */ /* 0x000fe200078e0a00 */
[----:B------:R-:W-:Y:S01]  /*2aa0*/  ISETP.GT.U32.AND P2, PT, R0, R93, PT ;  /* 0x0000005d0000720c */ /* 0x000fe20003f44070 */
[----:B------:R-:W-:-:S04]  /*2ab0*/  IMAD.HI.U32 R6, R3, R123, RZ ;  /* 0x0000007b03067227 */ /* 0x000fc800078e00ff */
[C---:B------:R-:W-:Y:S02]  /*2ac0*/  IMAD R117, R0.reuse, R10, R117 ;  /* 0x0000000a00757224 */ /* 0x040fe400078e0275 */
[--C-:B------:R-:W-:Y:S01]  /*2ad0*/  @!P3 IMAD.IADD R107, R107, 0x1, -R0.reuse ;  /* 0x000000016b6bb824 */ /* 0x100fe200078e0a00 */
[C---:B------:R-:W-:Y:S01]  /*2ae0*/  ISETP.GT.U32.AND P3, PT, R0.reuse, R95, PT ;  /* 0x0000005f0000720c */ /* 0x040fe20003f64070 */
[--C-:B------:R-:W-:Y:S01]  /*2af0*/  @!P0 IMAD.IADD R89, R89, 0x1, -R0.reuse ;  /* 0x0000000159598824 */ /* 0x100fe200078e0a00 */
[C---:B------:R-:W-:Y:S01]  /*2b00*/  ISETP.GT.U32.AND P0, PT, R0.reuse, R101, PT ;  /* 0x000000650000720c */ /* 0x040fe20003f04070 */
[----:B------:R-:W-:Y:S01]  /*2b10*/  @!P1 IMAD.IADD R91, R91, 0x1, -R0 ;  /* 0x000000015b5b9824 */ /* 0x000fe200078e0a00 */
[----:B------:R-:W-:Y:S01]  /*2b20*/  ISETP.GT.U32.AND P1, PT, R0, R103, PT ;  /* 0x000000670000720c */ /* 0x000fe20003f24070 */
[----:B------:R-:W-:Y:S02]  /*2b30*/  IMAD.MOV R10, RZ, RZ, -R6 ;  /* 0x000000ffff0a7224 */ /* 0x000fe400078e0a06 */
[----:B------:R-:W-:-:S04]  /*2b40*/  IMAD.HI.U32 R6, R3, R127, RZ ;  /* 0x0000007f03067227 */ /* 0x000fc800078e00ff */
[----:B------:R-:W-:Y:S01]  /*2b50*/  @!P6 IMAD.IADD R85, R85, 0x1, -R0 ;  /* 0x000000015555e824 */ /* 0x000fe200078e0a00 */
[C---:B------:R-:W-:Y:S01]  /*2b60*/  ISETP.GT.U32.AND P6, PT, R0.reuse, R99, PT ;  /* 0x000000630000720c */ /* 0x040fe20003fc4070 */
[----:B------:R-:W-:Y:S02]  /*2b70*/  IMAD.MOV R6, RZ, RZ, -R6 ;  /* 0x000000ffff067224 */ /* 0x000fe400078e0a06 */
[----:B------:R-:W-:Y:S01]  /*2b80*/  @!P5 IMAD.IADD R97, R97, 0x1, -R0 ;  /* 0x000000016161d824 */ /* 0x000fe200078e0a00 */
[----:B------:R-:W-:Y:S01]  /*2b90*/  ISETP.GT.U32.AND P5, PT, R0, R85, PT ;  /* 0x000000550000720c */ /* 0x000fe20003fa4070 */
[----:B------:R-:W-:-:S04]  /*2ba0*/  IMAD.HI.U32 R8, R3, R125, RZ ;  /* 0x0000007d03087227 */ /* 0x000fc800078e00ff */
[C---:B------:R-:W-:Y:S01]  /*2bb0*/  IMAD R127, R0.reuse, R6, R127 ;  /* 0x00000006007f7224 */ /* 0x040fe200078e027f */
[----:B------:R-:W-:Y:S01]  /*2bc0*/  IABS R6, R16 ;  /* 0x0000001000067213 */ /* 0x000fe20000000000 */
        /* <DEDUP_REMOVED lines=10> */
[----:B------:R-:W-:Y:S01]  /*2c70*/  ISETP.GT.U32.AND P1, PT, R0, R117, PT ;  /* 0x000000750000720c */ /* 0x000fe20003f24070 */
[----:B------:R-:W-:-:S04]  /*2c80*/  IMAD.HI.U32 R8, R3, R129, RZ ;  /* 0x0000008103087227 */ /* 0x000fc800078e00ff */
[----:B------:R-:W-:-:S04]  /*2c90*/  IMAD.HI.U32 R3, R3, R6, RZ ;  /* 0x0000000603037227 */ /* 0x000fc800078e00ff */
[----:B------:R-:W-:Y:S01]  /*2ca0*/  @!P6 IMAD.IADD R99, R99, 0x1, -R0 ;  /* 0x000000016363e824 */ /* 0x000fe200078e0a00 */
[C---:B------:R-:W-:Y:S01]  /*2cb0*/  ISETP.GT.U32.AND P6, PT, R0.reuse, R87, PT ;  /* 0x000000570000720c */ /* 0x040fe20003fc4070 */
[----:B------:R-:W-:Y:S02]  /*2cc0*/  IMAD.MOV R8, RZ, RZ, -R8 ;  /* 0x000000ffff087224 */ /* 0x000fe400078e0a08 */
[----:B------:R-:W-:Y:S02]  /*2cd0*/  IMAD.MOV R3, RZ, RZ, -R3 ;  /* 0x000000ffff037224 */ /* 0x000fe400078e0a03 */
[C---:B------:R-:W-:Y:S02]  /*2ce0*/  IMAD R123, R0.reuse, R10, R123 ;  /* 0x0000000a007b7224 */ /* 0x040fe400078e027b */
[C---:B------:R-:W-:Y:S02]  /*2cf0*/  IMAD R129, R0.reuse, R8, R129 ;  /* 0x0000000800817224 */ /* 0x040fe400078e0281 */
[----:B------:R-:W-:-:S02]  /*2d00*/  IMAD R3, R0, R3, R6 ;  /* 0x0000000300037224 */ /* 0x000fc400078e0206 */
[--C-:B------:R-:W-:Y:S01]  /*2d10*/  @!P4 IMAD.IADD R97, R97, 0x1, -R0.reuse ;  /* 0x000000016161c824 */ /* 0x100fe200078e0a00 */
[C---:B------:R-:W-:Y:S01]  /*2d20*/  ISETP.GT.U32.AND P4, PT, R0.reuse, R111, PT ;  /* 0x0000006f0000720c */ /* 0x040fe20003f84070 */
[----:B------:R-:W-:Y:S01]  /*2d30*/  @!P2 IMAD.IADD R105, R105, 0x1, -R0 ;  /* 0x000000016969a824 */ /* 0x000fe200078e0a00 */
[----:B------:R-:W-:Y:S01]  /*2d40*/  ISETP.GT.U32.AND P2, PT, R0, R119, PT ;  /* 0x000000770000720c */ /* 0x000fe20003f44070 */
[----:B------:R-:W-:-:S04]  /*2d50*/  IMAD.HI.U32 R4, R4, R133, RZ ;  /* 0x0000008504047227 */ /* 0x000fc800078e00ff */
        /* <DEDUP_REMOVED lines=10> */
[----:B------:R-:W-:Y:S01]  /*2e00*/  ISETP.GT.U32.AND P6, PT, R0, R107, PT ;  /* 0x0000006b0000720c */ /* 0x000fe20003fc4070 */
[----:B------:R-:W-:-:S02]  /*2e10*/  IMAD R133, R2, R4, R133 ;  /* 0x0000000402857224 */ /* 0x000fc400078e0285 */
[--C-:B------:R-:W-:Y:S02]  /*2e20*/  @!P4 IMAD.IADD R111, R111, 0x1, -R0.reuse ;  /* 0x000000016f6fc824 */ /* 0x100fe400078e0a00 */
[--C-:B------:R-:W-:Y:S01]  /*2e30*/  @!P2 IMAD.IADD R119, R119, 0x1, -R0.reuse ;  /* 0x000000017777a824 */ /* 0x100fe200078e0a00 */
[----:B------:R-:W-:Y:S01]  /*2e40*/  ISETP.GT.U32.AND P2, PT, R2, R133, PT ;  /* 0x000000850200720c */ /* 0x000fe20003f44070 */
        /* <DEDUP_REMOVED lines=8> */
[----:B------:R-:W-:-:S02]  /*2ed0*/  IMAD R125, R0, R12, R125 ;  /* 0x0000000c007d7224 */ /* 0x000fc400078e027d */
[----:B------:R-:W-:Y:S01]  /*2ee0*/  @!P6 IMAD.IADD R107, R107, 0x1, -R0 ;  /* 0x000000016b6be824 */ /* 0x000fe200078e0a00 */
[C---:B------:R-:W-:Y:S01]  /*2ef0*/  ISETP.GT.U32.AND P6, PT, R0.reuse, R121, PT ;  /* 0x000000790000720c */ /* 0x040fe20003fc4070 */
[----:B------:R-:W-:Y:S01]  /*2f00*/  @!P2 IMAD.IADD R133, R133, 0x1, -R2 ;  /* 0x000000018585a824 */ /* 0x000fe200078e0a02 */
[C---:B------:R-:W-:Y:S01]  /*2f10*/  ISETP.GT.U32.AND P4, PT, R0.reuse, R125, PT ;  /* 0x0000007d0000720c */ /* 0x040fe20003f84070 */
[--C-:B------:R-:W-:Y:S01]  /*2f20*/  @!P5 IMAD.IADD R113, R113, 0x1, -R0.reuse ;  /* 0x000000017171d824 */ /* 0x100fe200078e0a00 */
[C---:B------:R-:W-:Y:S01]  /*2f30*/  ISETP.GT.U32.AND P5, PT, R0.reuse, R127, PT ;  /* 0x0000007f0000720c */ /* 0x040fe20003fa4070 */
[--C-:B------:R-:W-:Y:S01]  /*2f40*/  @!P3 IMAD.IADD R111, R111, 0x1, -R0.reuse ;  /* 0x000000016f6fb824 */ /* 0x100fe200078e0a00 */
[C---:B------:R-:W-:Y:S01]  /*2f50*/  ISETP.GT.U32.AND P3, PT, R0.reuse, R123, PT ;  /* 0x0000007b0000720c */ /* 0x040fe20003f64070 */
[--C-:B------:R-:W-:Y:S01]  /*2f60*/  @!P0 IMAD.IADD R117, R117, 0x1, -R0.reuse ;  /* 0x0000000175758824 */ /* 0x100fe200078e0a00 */
[----:B------:R-:W-:Y:S01]  /*2f70*/  ISETP.GT.U32.AND P0, PT, R0, R129, PT ;  /* 0x000000810000720c */ /* 0x000fe20003f04070 */
[----:B------:R-:W-:Y:S01]  /*2f80*/  @!P1 IMAD.IADD R119, R119, 0x1, -R0 ;  /* 0x0000000177779824 */ /* 0x000fe200078e0a00 */
[----:B------:R-:W-:-:S03]  /*2f90*/  ISETP.GT.U32.AND P1, PT, R2, R133, PT ;  /* 0x000000850200720c */ /* 0x000fc60003f24070 */
        /* <DEDUP_REMOVED lines=9> */
[----:B------:R-:W-:Y:S01]  /*3030*/  ISETP.GE.AND P3, PT, R147, RZ, PT ;  /* 0x000000ff9300720c */ /* 0x000fe20003f66270 */
[----:B------:R-:W-:Y:S01]  /*3040*/  @!P1 IMAD.IADD R133, R133, 0x1, -R2 ;  /* 0x0000000185859824 */ /* 0x000fe200078e0a02 */
[----:B------:R-:W-:-:S02]  /*3050*/  ISETP.GE.AND P1, PT, R144, RZ, PT ;  /* 0x000000ff9000720c */ /* 0x000fc40003f26270 */
[----:B------:R-:W-:Y:S01]  /*3060*/  ISETP.GE.AND P0, PT, R143, RZ, PT ;  /* 0x000000ff8f00720c */ /* 0x000fe20003f06270 */
[--C-:B------:R-:W-:Y:S01]  /*3070*/  @!P6 IMAD.IADD R109, R109, 0x1, -R0.reuse ;  /* 0x000000016d6de824 */ /* 0x100fe200078e0a00 */
[C---:B------:R-:W-:Y:S01]  /*3080*/  ISETP.GT.U32.AND P6, PT, R0.reuse, R3, PT ;  /* 0x000000030000720c */ /* 0x040fe20003fc4070 */
[--C-:B------:R-:W-:Y:S01]  /*3090*/  @!P4 IMAD.IADD R113, R113, 0x1, -R0.reuse ;  /* 0x000000017171c824 */ /* 0x100fe200078e0a00 */
[----:B------:R-:W-:Y:S01]  /*30a0*/  ISETP.GT.U32.AND P4, PT, R0, R125, PT ;  /* 0x0000007d0000720c */ /* 0x000fe20003f84070 */
[--C-:B------:R-:W-:Y:S01]  /*30b0*/  @!P2 IMAD.IADD R121, R121, 0x1, -R0.reuse ;  /* 0x000000017979a824 */ /* 0x100fe200078e0a00 */
[----:B------:R-:W-:Y:S01]  /*30c0*/  ISETP.GE.AND P2, PT, R148, RZ, PT ;  /* 0x000000ff9400720c */ /* 0x000fe20003f46270 */
[--C-:B------:R-:W-:Y:S01]  /*30d0*/  @!P5 IMAD.IADD R115, R115, 0x1, -R0.reuse ;  /* 0x000000017373d824 */ /* 0x100fe200078e0a00 */
[----:B------:R-:W-:Y:S01]  /*30e0*/  ISETP.GT.U32.AND P5, PT, R0, R127, PT ;  /* 0x0000007f0000720c */ /* 0x000fe20003fa4070 */
[----:B------:R-:W-:Y:S01]  /*30f0*/  @!P3 IMAD.MOV R7, RZ, RZ, -R7 ;  /* 0x000000ffff07b224 */ /* 0x000fe200078e0a07 */
[----:B------:R-:W-:Y:S01]  /*3100*/  ISETP.GE.AND P3, PT, R141, RZ, PT ;  /* 0x000000ff8d00720c */ /* 0x000fe20003f66270 */
[----:B------:R-:W-:Y:S01]  /*3110*/  @!P1 IMAD.MOV R13, RZ, RZ, -R13 ;  /* 0x000000ffff0d9224 */ /* 0x000fe200078e0a0d */
[----:B------:R-:W-:Y:S01]  /*3120*/  ISETP.GE.AND P1, PT, R138, RZ, PT ;  /* 0x000000ff8a00720c */ /* 0x000fe20003f26270 */
[----:B------:R-:W-:Y:S01]  /*3130*/  @!P0 IMAD.MOV R15, RZ, RZ, -R15 ;  /* 0x000000ffff0f8224 */ /* 0x000fe200078e0a0f */
[----:B------:R-:W-:Y:S01]  /*3140*/  ISETP.GE.AND P0, PT, R137, RZ, PT ;  /* 0x000000ff8900720c */ /* 0x000fe20003f06270 */
[--C-:B------:R-:W-:Y:S01]  /*3150*/  @!P6 IMAD.IADD R3, R3, 0x1, -R0.reuse ;  /* 0x000000010303e824 */ /* 0x100fe200078e0a00 */
[----:B------:R-:W-:Y:S01]  /*3160*/  ISETP.GE.AND P6, PT, R14, RZ, PT ;  /* 0x000000ff0e00720c */ /* 0x000fe20003fc6270 */
[--C-:B------:R-:W-:Y:S01]  /*3170*/  @!P4 IMAD.IADD R125, R125, 0x1, -R0.reuse ;  /* 0x000000017d7dc824 */ /* 0x100fe200078e0a00 */
[----:B------:R-:W-:Y:S01]  /*3180*/  ISETP.GE.AND P4, PT, R145, RZ, PT ;  /* 0x000000ff9100720c */ /* 0x000fe20003f86270 */
[----:B------:R-:W-:Y:S01]  /*3190*/  @!P2 IMAD.MOV R5, RZ, RZ, -R5 ;  /* 0x000000ffff05a224 */ /* 0x000fe200078e0a05 */
[----:B------:R-:W-:Y:S01]  /*31a0*/  ISETP.GE.AND P2, PT, R142, RZ, PT ;  /* 0x000000ff8e00720c */ /* 0x000fe20003f46270 */
[----:B------:R-:W-:Y:S01]  /*31b0*/  @!P5 IMAD.IADD R127, R127, 0x1, -R0 ;  /* 0x000000017f7fd824 */ /* 0x000fe200078e0a00 */
[----:B------:R-:W-:Y:S01]  /*31c0*/  ISETP.GE.AND P5, PT, R146, RZ, PT ;  /* 0x000000ff9200720c */ /* 0x000fe20003fa6270 */
[----:B------:R-:W-:Y:S01]  /*31d0*/  @!P3 IMAD.MOV R19, RZ, RZ, -R19 ;  /* 0x000000ffff13b224 */ /* 0x000fe200078e0a13 */
[----:B------:R-:W-:Y:S01]  /*31e0*/  ISETP.GE.AND P3, PT, R135, RZ, PT ;  /* 0x000000ff8700720c */ /* 0x000fe20003f66270 */
[----:B------:R-:W-:Y:S01]  /*31f0*/  @!P1 IMAD.MOV R25, RZ, RZ, -R25 ;  /* 0x000000ffff199224 */ /* 0x000fe200078e0a19 */
[----:B------:R-:W-:Y:S01]  /*3200*/  ISETP.GE.AND P1, PT, R130, RZ, PT ;  /* 0x000000ff8200720c */ /* 0x000fe20003f26270 */
[----:B------:R-:W-:Y:S01]  /*3210*/  @!P0 IMAD.MOV R27, RZ, RZ, -R27 ;  /* 0x000000ffff1b8224 */ /* 0x000fe200078e0a1b */
[----:B------:R-:W-:Y:S01]  /*3220*/  ISETP.GE.AND P0, PT, R128, RZ, PT ;  /* 0x000000ff8000720c */ /* 0x000fe20003f06270 */
[----:B------:R-:W-:Y:S01]  /*3230*/  IMAD.MOV.U32 R0, RZ, RZ, R133 ;  /* 0x000000ffff007224 */ /* 0x000fe200078e0085 */
[----:B------:R-:W-:Y:S01]  /*3240*/  LOP3.LUT R2, RZ, R79, RZ, 0x33, !PT ;  /* 0x0000004fff027212 */ /* 0x000fe200078e33ff */
[----:B------:R-:W-:Y:S01]  /*3250*/  @!P4 IMAD.MOV R11, RZ, RZ, -R11 ;  /* 0x000000ffff0bc224 */ /* 0x000fe200078e0a0b */
[----:B------:R-:W-:Y:S01]  /*3260*/  ISETP.GE.AND P4, PT, R139, RZ, PT ;  /* 0x000000ff8b00720c */ /* 0x000fe20003f86270 */
        /* <DEDUP_REMOVED lines=10> */
[----:B------:R-:W-:-:S02]  /*3310*/  @!P6 IMAD.MOV R0, RZ, RZ, -R0 ;  /* 0x000000ffff00e224 */ /* 0x000fc400078e0a00 */
        /* <DEDUP_REMOVED lines=11> */
[----:B------:R-:W-:-:S03]  /*33d0*/  ISETP.GE.AND P0, PT, R96, RZ, PT ;  /* 0x000000ff6000720c */ /* 0x000fc60003f06270 */
        /* <DEDUP_REMOVED lines=36> */
[----:B------:R-:W-:-:S02]  /*3620*/  IMAD.SHL.U32 R38, R36, 0x8, RZ ;  /* 0x0000000824267824 */ /* 0x000fc400078e00ff */
        /* <DEDUP_REMOVED lines=33> */
[----:B------:R-:W-:Y:S01]  /*3840*/  ISETP.NE.AND P1, PT, R79, RZ, PT ;  /* 0x000000ff4f00720c */ /* 0x000fe20003f25270 */
[----:B------:R-:W-:Y:S01]  /*3850*/  @!P0 IMAD.MOV R125, RZ, RZ, -R125 ;  /* 0x000000ffff7d8224 */ /* 0x000fe200078e0a7d */
[----:B------:R-:W-:Y:S01]  /*3860*/  ISETP.NE.AND P0, PT, R78, RZ, PT ;  /* 0x000000ff4e00720c */ /* 0x000fe20003f05270 */
[----:B------:R-:W-:Y:S01]  /*3870*/  IMAD.MOV.U32 R79, RZ, RZ, R3 ;  /* 0x000000ffff4f7224 */ /* 0x000fe200078e0003 */
[C---:B------:R-:W-:Y:S01]  /*3880*/  SEL R5, R2.reuse, R5, !P1 ;  /* 0x0000000502057207 */ /* 0x040fe20004800000 */
[----:B------:R-:W-:Y:S01]  /*3890*/  @!P4 IMAD.MOV R109, RZ, RZ, -R109 ;  /* 0x000000ffff6dc224 */ /* 0x000fe200078e0a6d */
[----:B------:R-:W-:Y:S01]  /*38a0*/  SEL R11, R2, R11, !P1 ;  /* 0x0000000b020b7207 */ /* 0x000fe20004800000 */
[----:B------:R-:W-:Y:S01]  /*38b0*/  @!P2 IMAD.MOV R115, RZ, RZ, -R115 ;  /* 0x000000ffff73a224 */ /* 0x000fe200078e0a73 */
[----:B------:R-:W-:Y:S01]  /*38c0*/  ISETP.GE.AND P4, PT, R26, RZ, PT ;  /* 0x000000ff1a00720c */ /* 0x000fe20003f86270 */
[----:B------:R-:W-:Y:S01]  /*38d0*/  IMAD R161, R5, UR5, RZ ;  /* 0x0000000505a17c24 */ /* 0x000fe2000f8e02ff */
[----:B------:R-:W-:Y:S01]  /*38e0*/  ISETP.GE.AND P2, PT, R20, RZ, PT ;  /* 0x000000ff1400720c */ /* 0x000fe20003f46270 */
[----:B------:R-:W-:Y:S01]  /*38f0*/  IMAD R155, R11, UR5, RZ ;  /* 0x000000050b9b7c24 */ /* 0x000fe2000f8e02ff */
[C---:B------:R-:W-:Y:S01]  /*3900*/  SEL R19, R2.reuse, R19, !P1 ;  /* 0x0000001302137207 */ /* 0x040fe20004800000 */
[----:B------:R-:W-:Y:S01]  /*3910*/  @!P5 IMAD.MOV R107, RZ, RZ, -R107 ;  /* 0x000000ffff6bd224 */ /* 0x000fe200078e0a6b */
[----:B------:R-:W-:Y:S01]  /*3920*/  SEL R25, R2, R25, !P1 ;  /* 0x0000001902197207 */ /* 0x000fe20004800000 */
[----:B------:R-:W-:Y:S01]  /*3930*/  @!P3 IMAD.MOV R129, RZ, RZ, -R129 ;  /* 0x000000ffff81b224 */ /* 0x000fe200078e0a81 */
[----:B------:R-:W-:Y:S01]  /*3940*/  ISETP.GE.AND P5, PT, R28, RZ, PT ;  /* 0x000000ff1c00720c */ /* 0x000fe20003fa6270 */
[----:B------:R-:W-:Y:S01]  /*3950*/  IMAD R19, R19, UR5, RZ ;  /* 0x0000000513137c24 */ /* 0x000fe2000f8e02ff */
[C---:B------:R-:W-:Y:S01]  /*3960*/  SEL R9, R2.reuse, R9, !P1 ;  /* 0x0000000902097207 */ /* 0x040fe20004800000 */
[----:B------:R-:W-:Y:S01]  /*3970*/  IMAD R25, R25, UR5, RZ ;  /* 0x0000000519197c24 */ /* 0x000fe2000f8e02ff */
[----:B------:R-:W-:Y:S01]  /*3980*/  @!P0 LOP3.LUT R0, RZ, R78, RZ, 0x33, !PT ;  /* 0x0000004eff008212 */ /* 0x000fe200078e33ff */
[----:B------:R-:W-:Y:S01]  /*3990*/  @!P4 IMAD.MOV R121, RZ, RZ, -R121 ;  /* 0x000000ffff79c224 */ /* 0x000fe200078e0a79 */
[C---:B------:R-:W-:Y:S01]  /*39a0*/  SEL R33, R2.reuse, R33, !P1 ;  /* 0x0000002102217207 */ /* 0x040fe20004800000 */
[----:B------:R-:W-:Y:S01]  /*39b0*/  IMAD R157, R9, UR5, RZ ;  /* 0x00000005099d7c24 */ /* 0x000fe2000f8e02ff */
[C---:B------:R-:W-:Y:S01]  /*39c0*/  SEL R39, R2.reuse, R39, !P1 ;  /* 0x0000002702277207 */ /* 0x040fe20004800000 */
[----:B------:R-:W-:Y:S01]  /*39d0*/  @!P2 IMAD.MOV R127, RZ, RZ, -R127 ;  /* 0x000000ffff7fa224 */ /* 0x000fe200078e0a7f */
[----:B---3--:R-:W-:Y:S01]  /*39e0*/  LEA R168, P0, R161, UR14, 0x1 ;  /* 0x0000000ea1a87c11 */ /* 0x008fe2000f8008ff */
[----:B------:R-:W-:Y:S01]  /*39f0*/  IMAD R33, R33, UR5, RZ ;  /* 0x0000000521217c24 */ /* 0x000fe2000f8e02ff */
[----:B------:R-:W-:Y:S01]  /*3a00*/  LEA R165, P3, R155, UR14, 0x1 ;  /* 0x0000000e9ba57c11 */ /* 0x000fe2000f8608ff */
[----:B------:R-:W-:Y:S01]  /*3a10*/  IMAD R39, R39, UR5, RZ ;  /* 0x0000000527277c24 */ /* 0x000fe2000f8e02ff */
[----:B------:R-:W-:Y:S01]  /*3a20*/  SEL R23, R2, R23, !P1 ;  /* 0x0000001702177207 */ /* 0x000fe20004800000 */
[----:B------:R-:W-:Y:S01]  /*3a30*/  @!P5 IMAD.MOV R119, RZ, RZ, -R119 ;  /* 0x000000ffff77d224 */ /* 0x000fe200078e0a77 */
[----:B------:R-:W-:Y:S01]  /*3a40*/  LEA.HI.X.SX32 R161, R161, UR15, 0x1, P0 ;  /* 0x0000000fa1a17c11 */ /* 0x000fe200080f0eff */
[----:B----4-:R-:W-:Y:S01]  /*3a50*/  IMAD R0, R0, UR6, RZ ;  /* 0x0000000600007c24 */ /* 0x010fe2000f8e02ff */
[----:B------:R-:W-:Y:S01]  /*3a60*/  LEA.HI.X.SX32 R155, R155, UR15, 0x1, P3 ;  /* 0x0000000f9b9b7c11 */ /* 0x000fe200098f0eff */
[----:B------:R-:W-:Y:S01]  /*3a70*/  IMAD R23, R23, UR5, RZ ;  /* 0x0000000517177c24 */ /* 0x000fe2000f8e02ff */
[----:B------:R-:W-:-:S02]  /*3a80*/  SEL R53, R2, R53, !P1 ;  /* 0x0000003502357207 */ /* 0x000fc40004800000 */
[----:B------:R-:W-:Y:S02]  /*3a90*/  LEA R160, P0, R19, UR14, 0x1 ;  /* 0x0000000e13a07c11 */ /* 0x000fe4000f8008ff */
[----:B------:R-:W-:Y:S01]  /*3aa0*/  LEA R154, P3, R25, UR14, 0x1 ;  /* 0x0000000e199a7c11 */ /* 0x000fe2000f8608ff */
[----:B------:R-:W-:Y:S01]  /*3ab0*/  IMAD R53, R53, UR5, RZ ;  /* 0x0000000535357c24 */ /* 0x000fe2000f8e02ff */
[----:B------:R-:W-:Y:S02]  /*3ac0*/  ISETP.GE.AND P4, PT, R169, RZ, PT ;  /* 0x000000ffa900720c */ /* 0x000fe40003f86270 */
[----:B------:R-:W-:Y:S02]  /*3ad0*/  LEA R166, P2, R157, UR14, 0x1 ;  /* 0x0000000e9da67c11 */ /* 0x000fe4000f8408ff */
[----:B------:R-:W-:Y:S02]  /*3ae0*/  LEA.HI.X.SX32 R148, R19, UR15, 0x1, P0 ;  /* 0x0000000f13947c11 */ /* 0x000fe400080f0eff */
[----:B------:R-:W-:-:S02]  /*3af0*/  LEA.HI.X.SX32 R190, R25, UR15, 0x1, P3 ;  /* 0x0000000f19be7c11 */ /* 0x000fc400098f0eff */
[C---:B------:R-:W-:Y:S02]  /*3b00*/  SEL R13, R2.reuse, R13, !P1 ;  /* 0x0000000d020d7207 */ /* 0x040fe40004800000 */
[----:B------:R-:W-:Y:S02]  /*3b10*/  SEL R67, R2, R67, !P1 ;  /* 0x0000004302437207 */ /* 0x000fe40004800000 */
[----:B------:R-:W-:Y:S01]  /*3b20*/  LEA R147, P0, R33, UR14, 0x1 ;  /* 0x0000000e21937c11 */ /* 0x000fe2000f8008ff */
[----:B------:R-:W-:Y:S01]  /*3b30*/  IMAD R13, R13, UR5, RZ ;  /* 0x000000050d0d7c24 */ /* 0x000fe2000f8e02ff */
[----:B------:R-:W-:Y:S01]  /*3b40*/  LEA R143, P3, R39, UR14, 0x1 ;  /* 0x0000000e278f7c11 */ /* 0x000fe2000f8608ff */
[----:B------:R-:W-:Y:S01]  /*3b50*/  IMAD R67, R67, UR5, RZ ;  /* 0x0000000543437c24 */ /* 0x000fe2000f8e02ff */
[----:B------:R-:W-:Y:S01]  /*3b60*/  ISETP.GE.AND P5, PT, R16, RZ, PT ;  /* 0x000000ff1000720c */ /* 0x000fe20003fa6270 */
[----:B------:R-:W-:Y:S01]  /*3b70*/  @!P4 IMAD.MOV R131, RZ, RZ, -R131 ;  /* 0x000000ffff83c224 */ /* 0x000fe200078e0a83 */
[----:B------:R-:W-:-:S02]  /*3b80*/  LEA.HI.X.SX32 R157, R157, UR15, 0x1, P2 ;  /* 0x0000000f9d9d7c11 */ /* 0x000fc400090f0eff */
[----:B------:R-:W-:Y:S02]  /*3b90*/  LEA R156, P2, R23, UR14, 0x1 ;  /* 0x0000000e179c7c11 */ /* 0x000fe4000f8408ff */
[----:B------:R-:W-:Y:S02]  /*3ba0*/  LEA.HI.X.SX32 R137, R33, UR15, 0x1, P0 ;  /* 0x0000000f21897c11 */ /* 0x000fe400080f0eff */
[----:B------:R-:W-:Y:S02]  /*3bb0*/  LEA.HI.X.SX32 R34, R39, UR15, 0x1, P3 ;  /* 0x0000000f27227c11 */ /* 0x000fe400098f0eff */
[----:B------:R-:W-:Y:S02]  /*3bc0*/  SEL R6, R2, R83, !P1 ;  /* 0x0000005302067207 */ /* 0x000fe40004800000 */
[----:B------:R-:W-:Y:S02]  /*3bd0*/  CS2R R82, SRZ ;  /* 0x0000000000527805 */ /* 0x000fe4000001ff00 */
[----:B------:R-:W-:Y:S01]  /*3be0*/  LEA R33, P3, R53, UR14, 0x1 ;  /* 0x0000000e35217c11 */ /* 0x000fe2000f8608ff */
[----:B------:R-:W-:Y:S01]  /*3bf0*/  @!P5 IMAD.MOV R79, RZ, RZ, -R79 ;  /* 0x000000ffff4fd224 */ /* 0x000fe200078e0a4f */
[----:B------:R-:W-:Y:S01]  /*3c00*/  LEA.HI.X.SX32 R144, R23, UR15, 0x1, P2 ;  /* 0x0000000f17907c11 */ /* 0x000fe200090f0eff */
[----:B------:R-:W-:Y:S01]  /*3c10*/  IMAD R6, R6, UR5, RZ ;  /* 0x0000000506067c24 */ /* 0x000fe2000f8e02ff */
[----:B------:R-:W-:-:S02]  /*3c20*/  SEL R37, R2, R37, !P1 ;  /* 0x0000002502257207 */ /* 0x000fc40004800000 */
[----:B------:R-:W-:Y:S02]  /*3c30*/  LEA.HI.X.SX32 R23, R53, UR15, 0x1, P3 ;  /* 0x0000000f35177c11 */ /* 0x000fe400098f0eff */
[----:B------:R-:W-:Y:S02]  /*3c40*/  CS2R R52, SRZ ;  /* 0x0000000000347805 */ /* 0x000fe4000001ff00 */
[C---:B------:R-:W-:Y:S01]  /*3c50*/  SEL R97, R2.reuse, R97, !P1 ;  /* 0x0000006102617207 */ /* 0x040fe20004800000 */
[----:B------:R-:W-:Y:S01]  /*3c60*/  IMAD R132, R37, UR5, RZ ;  /* 0x0000000525847c24 */ /* 0x000fe2000f8e02ff */
[----:B------:R-:W-:Y:S02]  /*3c70*/  LEA R164, P4, R13, UR14, 0x1 ;  /* 0x0000000e0da47c11 */ /* 0x000fe4000f8808ff */
[----:B------:R-:W-:Y:S01]  /*3c80*/  LEA R219, P3, R67, UR14, 0x1 ;  /* 0x0000000e43db7c11 */ /* 0x000fe2000f8608ff */
[----:B------:R-:W-:Y:S01]  /*3c90*/  IMAD R37, R97, UR5, RZ ;  /* 0x0000000561257c24 */ /* 0x000fe2000f8e02ff */
[----:B------:R-:W-:-:S02]  /*3ca0*/  SEL R7, R2, R7, !P1 ;  /* 0x0000000702077207 */ /* 0x000fc40004800000 */
[C---:B------:R-:W-:Y:S02]  /*3cb0*/  SEL R15, R2.reuse, R15, !P1 ;  /* 0x0000000f020f7207 */ /* 0x040fe40004800000 */
[----:B------:R-:W-:Y:S01]  /*3cc0*/  SEL R17, R2, R17, !P1 ;  /* 0x0000001102117207 */ /* 0x000fe20004800000 */
[----:B------:R-:W-:Y:S01]  /*3cd0*/  IMAD R7, R7, UR5, RZ ;  /* 0x0000000507077c24 */ /* 0x000fe2000f8e02ff */
[----:B------:R-:W-:Y:S01]  /*3ce0*/  LEA.HI.X.SX32 R153, R13, UR15, 0x1, P4 ;  /* 0x0000000f0d997c11 */ /* 0x000fe2000a0f0eff */
[----:B------:R-:W-:Y:S01]  /*3cf0*/  IMAD R15, R15, UR5, RZ ;  /* 0x000000050f0f7c24 */ /* 0x000fe2000f8e02ff */
[----:B------:R-:W-:Y:S01]  /*3d00*/  LEA.HI.X.SX32 R14, R67, UR15, 0x1, P3 ;  /* 0x0000000f430e7c11 */ /* 0x000fe200098f0eff */
[----:B------:R-:W-:Y:S01]  /*3d10*/  IMAD R17, R17, UR5, RZ ;  /* 0x0000000511117c24 */ /* 0x000fe2000f8e02ff */
[----:B------:R-:W-:Y:S02]  /*3d20*/  LEA R13, P3, R6, UR14, 0x1 ;  /* 0x0000000e060d7c11 */ /* 0x000fe4000f8608ff */
[----:B------:R-:W-:-:S02]  /*3d30*/  CS2R R66, SRZ ;  /* 0x0000000000427805 */ /* 0x000fc4000001ff00 */
[C---:B------:R-:W-:Y:S02]  /*3d40*/  SEL R21, R2.reuse, R21, !P1 ;  /* 0x0000001502157207 */ /* 0x040fe40004800000 */
[C---:B------:R-:W-:Y:S02]  /*3d50*/  SEL R27, R2.reuse, R27, !P1 ;  /* 0x0000001b021b7207 */ /* 0x040fe40004800000 */
[C---:B------:R-:W-:Y:S01]  /*3d60*/  SEL R29, R2.reuse, R29, !P1 ;  /* 0x0000001d021d7207 */ /* 0x040fe20004800000 */
[----:B------:R-:W-:Y:S01]  /*3d70*/  IMAD R21, R21, UR5, RZ ;  /* 0x0000000515157c24 */ /* 0x000fe2000f8e02ff */
[----:B------:R-:W-:Y:S01]  /*3d80*/  SEL R31, R2, R31, !P1 ;  /* 0x0000001f021f7207 */ /* 0x000fe20004800000 */
[----:B------:R-:W-:Y:S01]  /*3d90*/  IMAD R27, R27, UR5, RZ ;  /* 0x000000051b1b7c24 */ /* 0x000fe2000f8e02ff */
[----:B------:R-:W-:Y:S01]  /*3da0*/  LEA R134, P6, R0, UR12, 0x1 ;  /* 0x0000000c00867c11 */ /* 0x000fe2000f8c08ff */
[----:B------:R-:W-:Y:S01]  /*3db0*/  IMAD R29, R29, UR5, RZ ;  /* 0x000000051d1d7c24 */ /* 0x000fe2000f8e02ff */
[----:B------:R-:W-:Y:S01]  /*3dc0*/  LEA.HI.X.SX32 R6, R6, UR15, 0x1, P3 ;  /* 0x0000000f06067c11 */ /* 0x000fe200098f0eff */
[----:B------:R-:W-:Y:S01]  /*3dd0*/  IMAD R31, R31, UR5, RZ ;  /* 0x000000051f1f7c24 */ /* 0x000fe2000f8e02ff */
[----:B------:R-:W-:-:S02]  /*3de0*/  SEL R35, R2, R35, !P1 ;  /* 0x0000002302237207 */ /* 0x000fc40004800000 */
[C---:B------:R-:W-:Y:S02]  /*3df0*/  SEL R41, R2.reuse, R41, !P1 ;  /* 0x0000002902297207 */ /* 0x040fe40004800000 */
[C---:B------:R-:W-:Y:S01]  /*3e00*/  SEL R43, R2.reuse, R43, !P1 ;  /* 0x0000002b022b7207 */ /* 0x040fe20004800000 */
[----:B------:R-:W-:Y:S01]  /*3e10*/  IMAD R35, R35, UR5, RZ ;  /* 0x0000000523237c24 */ /* 0x000fe2000f8e02ff */
        /* <DEDUP_REMOVED lines=24> */
[----:B------:R-:W-:Y:S01]  /*3fa0*/  SEL R192, R2, R73, !P1 ;  /* 0x0000004902c07207 */ /* 0x000fe20004800000 */
        /* <DEDUP_REMOVED lines=21> */
[----:B------:R-:W-:-:S02]  /*4100*/  SEL R173, R2, R101, !P1 ;  /* 0x0000006502ad7207 */ /* 0x000fc40004800000 */
[----:B------:R-:W-:Y:S02]  /*4110*/  CS2R R84, SRZ ;  /* 0x0000000000547805 */ /* 0x000fe4000001ff00 */
[----:B------:R-:W-:Y:S01]  /*4120*/  SEL R175, R2, R103, !P1 ;  /* 0x0000006702af7207 */ /* 0x000fe20004800000 */
[----:B------:R-:W-:Y:S01]  /*4130*/  IMAD R200, R200, UR5, RZ ;  /* 0x00000005c8c87c24 */ /* 0x000fe2000f8e02ff */
[C---:B------:R-:W-:Y:S01]  /*4140*/  SEL R202, R2.reuse, R105, !P1 ;  /* 0x0000006902ca7207 */ /* 0x040fe20004800000 */
[----:B------:R-:W-:Y:S01]  /*4150*/  IMAD R173, R173, UR5, RZ ;  /* 0x00000005adad7c24 */ /* 0x000fe2000f8e02ff */
[C---:B------:R-:W-:Y:S01]  /*4160*/  SEL R176, R2.reuse, R107, !P1 ;  /* 0x0000006b02b07207 */ /* 0x040fe20004800000 */
[----:B------:R-:W-:Y:S01]  /*4170*/  IMAD R175, R175, UR5, RZ ;  /* 0x00000005afaf7c24 */ /* 0x000fe2000f8e02ff */
[----:B------:R-:W-:Y:S01]  /*4180*/  SEL R178, R2, R109, !P1 ;  /* 0x0000006d02b27207 */ /* 0x000fe20004800000 */
[----:B------:R-:W-:Y:S01]  /*4190*/  IMAD R202, R202, UR5, RZ ;  /* 0x00000005caca7c24 */ /* 0x000fe2000f8e02ff */
[----:B------:R-:W-:Y:S01]  /*41a0*/  SEL R204, R2, R111, !P1 ;  /* 0x0000006f02cc7207 */ /* 0x000fe20004800000 */
[----:B------:R-:W-:Y:S01]  /*41b0*/  IMAD R176, R176, UR5, RZ ;  /* 0x00000005b0b07c24 */ /* 0x000fe2000f8e02ff */
[----:B------:R-:W-:Y:S01]  /*41c0*/  SEL R179, R2, R113, !P1 ;  /* 0x0000007102b37207 */ /* 0x000fe20004800000 */
[----:B------:R-:W-:Y:S01]  /*41d0*/  IMAD R178, R178, UR5, RZ ;  /* 0x00000005b2b27c24 */ /* 0x000fe2000f8e02ff */
        /* <DEDUP_REMOVED lines=20> */
[----:B------:R-:W-:Y:S01]  /*4320*/  LEA.HI.X.SX32 R135, R0, UR13, 0x1, P6 ;  /* 0x0000000d00877c11 */ /* 0x000fe2000b0f0eff */
[----:B------:R-:W-:Y:S01]  /*4330*/  IMAD R210, R210, UR5, RZ ;  /* 0x00000005d2d27c24 */ /* 0x000fe2000f8e02ff */
[----:B------:R-:W-:Y:S01]  /*4340*/  LEA R199, P3, R37, UR14, 0x1 ;  /* 0x0000000e25c77c11 */ /* 0x000fe2000f8608ff */
[----:B------:R-:W-:Y:S01]  /*4350*/  IMAD R188, R188, UR5, RZ ;  /* 0x00000005bcbc7c24 */ /* 0x000fe2000f8e02ff */
[----:B------:R-:W-:Y:S01]  /*4360*/  LEA R167, P1, R7, UR14, 0x1 ;  /* 0x0000000e07a77c11 */ /* 0x000fe2000f8208ff */
[----:B------:R-:W-:Y:S01]  /*4370*/  IMAD R212, R212, UR5, RZ ;  /* 0x00000005d4d47c24 */ /* 0x000fe2000f8e02ff */
[----:B------:R-:W-:Y:S01]  /*4380*/  LEA R163, P5, R15, UR14, 0x1 ;  /* 0x0000000e0fa37c11 */ /* 0x000fe2000f8a08ff */
[----:B------:R-:W-:Y:S01]  /*4390*/  USHF.R.S32.HI UR5, URZ, 0x1f, UR4 ;  /* 0x0000001fff057899 */ /* 0x000fe20008011404 */
[----:B------:R-:W-:-:S02]  /*43a0*/  LEA R162, P6, R17, UR14, 0x1 ;  /* 0x0000000e11a27c11 */ /* 0x000fc4000f8c08ff */
[----:B------:R-:W-:Y:S02]  /*43b0*/  CS2R R120, SRZ ;  /* 0x0000000000787805 */ /* 0x000fe4000001ff00 */
[----:B------:R-:W-:Y:S01]  /*43c0*/  LEA.HI.X.SX32 R0, R37, UR15, 0x1, P3 ;  /* 0x0000000f25007c11 */ /* 0x000fe200098f0eff */
[----:B------:R-:W-:Y:S01]  /*43d0*/  IMAD.SHL.U32 R37, R36, 0x40, RZ ;  /* 0x0000004024257824 */ /* 0x000fe200078e00ff */
[----:B------:R-:W-:Y:S01]  /*43e0*/  LEA.HI.X.SX32 R159, R7, UR15, 0x1, P1 ;  /* 0x0000000f079f7c11 */ /* 0x000fe200088f0eff */
[----:B------:R-:W0:Y:S01]  /*43f0*/  LDC R36, c[0x0][0x3a8] ;  /* 0x0000ea00ff247b82 */ /* 0x000e220000000800 */
[----:B------:R-:W-:Y:S01]  /*4400*/  LEA.HI.X.SX32 R151, R15, UR15, 0x1, P5 ;  /* 0x0000000f0f977c11 */ /* 0x000fe2000a8f0eff */
[----:B------:R-:W-:Y:S01]  /*4410*/  ULEA.HI UR5, UR5, UR4, URZ, 0x5 ;  /* 0x0000000405057291 */ /* 0x000fe2000f8f28ff */
[----:B------:R-:W-:Y:S01]  /*4420*/  LEA.HI.X.SX32 R149, R17, UR15, 0x1, P6 ;  /* 0x0000000f11957c11 */ /* 0x000fe2000b0f0eff */
[----:B------:R1:W-:Y:S01]  /*4430*/  STL [R1+0xec], R37 ;  /* 0x0000ec2501007387 */ /* 0x0003e20000100800 */
[----:B------:R-:W-:-:S02]  /*4440*/  LEA R158, P1, R21, UR14, 0x1 ;  /* 0x0000000e159e7c11 */ /* 0x000fc4000f8208ff */
[----:B------:R-:W-:Y:S02]  /*4450*/  CS2R R122, SRZ ;  /* 0x00000000007a7805 */ /* 0x000fe4000001ff00 */
[----:B------:R-:W-:Y:S01]  /*4460*/  LEA R152, P4, R27, UR14, 0x1 ;  /* 0x0000000e1b987c11 */ /* 0x000fe2000f8808ff */
[----:B------:R2:W-:Y:S01]  /*4470*/  STL [R1+0xe8], R38 ;  /* 0x0000e82601007387 */ /* 0x0005e20000100800 */
[----:B------:R-:W-:Y:S02]  /*4480*/  LEA R150, P5, R29, UR14, 0x1 ;  /* 0x0000000e1d967c11 */ /* 0x000fe4000f8a08ff */
[----:B------:R-:W-:Y:S02]  /*4490*/  CS2R R116, SRZ ;  /* 0x0000000000747805 */ /* 0x000fe4000001ff00 */
[----:B------:R-:W-:Y:S02]  /*44a0*/  LEA R213, P6, R31, UR14, 0x1 ;  /* 0x0000000e1fd57c11 */ /* 0x000fe4000f8c08ff */
[----:B------:R-:W-:-:S02]  /*44b0*/  CS2R R118, SRZ ;  /* 0x0000000000767805 */ /* 0x000fc4000001ff00 */
[----:B------:R-:W-:Y:S01]  /*44c0*/  LEA.HI.X.SX32 R146, R21, UR15, 0x1, P1 ;  /* 0x0000000f15927c11 */ /* 0x000fe200088f0eff */
[----:B-1----:R-:W1:Y:S01]  /*44d0*/  LDC R37, c[0x0][0x3ac] ;  /* 0x0000eb00ff257b82 */ /* 0x002e620000000800 */
[----:B------:R-:W-:Y:S02]  /*44e0*/  LEA.HI.X.SX32 R142, R27, UR15, 0x1, P4 ;  /* 0x0000000f1b8e7c11 */ /* 0x000fe4000a0f0eff */
[----:B------:R-:W-:Y:S02]  /*44f0*/  CS2R R108, SRZ ;  /* 0x00000000006c7805 */ /* 0x000fe4000001ff00 */
[----:B------:R-:W-:Y:S02]  /*4500*/  LEA.HI.X.SX32 R140, R29, UR15, 0x1, P5 ;  /* 0x0000000f1d8c7c11 */ /* 0x000fe4000a8f0eff */
[----:B------:R-:W-:Y:S02]  /*4510*/  CS2R R110, SRZ ;  /* 0x00000000006e7805 */ /* 0x000fe4000001ff00 */
[----:B------:R-:W-:-:S02]  /*4520*/  LEA.HI.X.SX32 R139, R31, UR15, 0x1, P6 ;  /* 0x0000000f1f8b7c11 */ /* 0x000fc4000b0f0eff */
[----:B------:R-:W-:Y:S02]  /*4530*/  CS2R R86, SRZ ;  /* 0x0000000000567805 */ /* 0x000fe4000001ff00 */
[----:B------:R-:W-:Y:S02]  /*4540*/  LEA R145, P1, R35, UR14, 0x1 ;  /* 0x0000000e23917c11 */ /* 0x000fe4000f8208ff */
[----:B------:R-:W-:Y:S02]  /*4550*/  CS2R R80, SRZ ;  /* 0x0000000000507805 */ /* 0x000fe4000001ff00 */
[----:B------:R-:W-:Y:S02]  /*4560*/  LEA R214, P2, R132, UR14, 0x1 ;  /* 0x0000000e84d67c11 */ /* 0x000fe4000f8408ff */
[----:B------:R-:W-:Y:S02]  /*4570*/  CS2R R76, SRZ ;  /* 0x00000000004c7805 */ /* 0x000fe4000001ff00 */
[----:B------:R-:W-:-:S02]  /*4580*/  LEA R141, P4, R41, UR14, 0x1 ;  /* 0x0000000e298d7c11 */ /* 0x000fc4000f8808ff */
[----:B------:R-:W-:Y:S02]  /*4590*/  CS2R R78, SRZ ;  /* 0x00000000004e7805 */ /* 0x000fe4000001ff00 */
[----:B------:R-:W-:Y:S02]  /*45a0*/  LEA R215, P5, R43, UR14, 0x1 ;  /* 0x0000000e2bd77c11 */ /* 0x000fe4000f8a08ff */
[----:B------:R-:W-:Y:S02]  /*45b0*/  CS2R R124, SRZ ;  /* 0x00000000007c7805 */ /* 0x000fe4000001ff00 */
[----:B------:R-:W-:Y:S02]  /*45c0*/  LEA R138, P6, R45, UR14, 0x1 ;  /* 0x0000000e2d8a7c11 */ /* 0x000fe4000f8c08ff */
[----:B------:R-:W-:Y:S02]  /*45d0*/  CS2R R126, SRZ ;  /* 0x00000000007e7805 */ /* 0x000fe4000001ff00 */
[----:B------:R-:W-:Y:S01]  /*45e0*/  LEA R136, P0, R47, UR14, 0x1 ;  /* 0x0000000e2f887c11 */ /* 0x000fe2000f8008ff */
[-C--:B0-----:R-:W-:Y:S01]  /*45f0*/  IMAD R246, R246, R36.reuse, RZ ;  /* 0x00000024f6f67224 */ /* 0x081fe200078e02ff */
[----:B------:R-:W-:Y:S01]  /*4600*/  LEA.HI.X.SX32 R133, R35, UR15, 0x1, P1 ;  /* 0x0000000f23857c11 */ /* 0x000fe200088f0eff */
[-C--:B------:R-:W-:Y:S01]  /*4610*/  IMAD R245, R245, R36.reuse, RZ ;  /* 0x00000024f5f57224 */ /* 0x080fe200078e02ff */
[----:B------:R-:W-:Y:S01]  /*4620*/  LEA.HI.X.SX32 R132, R132, UR15, 0x1, P2 ;  /* 0x0000000f84847c11 */ /* 0x000fe200090f0eff */
[----:B------:R-:W-:Y:S01]  /*4630*/  IMAD R244, R244, R36, RZ ;  /* 0x00000024f4f47224 */ /* 0x000fe200078e02ff */
[----:B------:R-:W-:Y:S01]  /*4640*/  LEA.HI.X.SX32 R32, R41, UR15, 0x1, P4 ;  /* 0x0000000f29207c11 */ /* 0x000fe2000a0f0eff */
[----:B-1----:R-:W-:Y:S01]  /*4650*/  IMAD R172, R172, R37, RZ ;  /* 0x00000025acac7224 */ /* 0x002fe200078e02ff */
[----:B------:R-:W-:-:S02]  /*4660*/  LEA.HI.X.SX32 R31, R43, UR15, 0x1, P5 ;  /* 0x0000000f2b1f7c11 */ /* 0x000fc4000a8f0eff */
[----:B------:R-:W-:Y:S02]  /*4670*/  CS2R R40, SRZ ;  /* 0x0000000000287805 */ /* 0x000fe4000001ff00 */
[----:B------:R-:W-:Y:S02]  /*4680*/  LEA.HI.X.SX32 R29, R45, UR15, 0x1, P6 ;  /* 0x0000000f2d1d7c11 */ /* 0x000fe4000b0f0eff */
[----:B------:R-:W-:Y:S02]  /*4690*/  CS2R R44, SRZ ;  /* 0x00000000002c7805 */ /* 0x000fe4000001ff00 */
[----:B------:R-:W-:Y:S02]  /*46a0*/  LEA.HI.X.SX32 R27, R47, UR15, 0x1, P0 ;  /* 0x0000000f2f1b7c11 */ /* 0x000fe400080f0eff */
[----:B------:R-:W-:Y:S02]  /*46b0*/  CS2R R46, SRZ ;  /* 0x00000000002e7805 */ /* 0x000fe4000001ff00 */
[----:B------:R-:W-:-:S02]  /*46c0*/  LEA R216, P1, R49, UR14, 0x1 ;  /* 0x0000000e31d87c11 */ /* 0x000fc4000f8208ff */
[----:B------:R-:W-:Y:S02]  /*46d0*/  CS2R R42, SRZ ;  /* 0x00000000002a7805 */ /* 0x000fe4000001ff00 */
[----:B------:R-:W-:Y:S01]  /*46e0*/  LEA R35, P2, R51, UR14, 0x1 ;  /* 0x0000000e33237c11 */ /* 0x000fe2000f8408ff */
[-C--:B------:R-:W-:Y:S01]  /*46f0*/  IMAD R243, R243, R36.reuse, RZ ;  /* 0x00000024f3f37224 */ /* 0x080fe200078e02ff */
[----:B------:R-:W-:Y:S01]  /*4700*/  LEA R217, P4, R55, UR14, 0x1 ;  /* 0x0000000e37d97c11 */ /* 0x000fe2000f8808ff */
[-C--:B------:R-:W-:Y:S01]  /*4710*/  IMAD R242, R242, R36.reuse, RZ ;  /* 0x00000024f2f27224 */ /* 0x080fe200078e02ff */
[----:B------:R-:W-:Y:S01]  /*4720*/  LEA R30, P5, R57, UR14, 0x1 ;  /* 0x0000000e391e7c11 */ /* 0x000fe2000f8a08ff */
[-C--:B------:R-:W-:Y:S01]  /*4730*/  IMAD R241, R241, R36.reuse, RZ ;  /* 0x00000024f1f17224 */ /* 0x080fe200078e02ff */
[----:B------:R-:W-:Y:S01]  /*4740*/  LEA R28, P6, R59, UR14, 0x1 ;  /* 0x0000000e3b1c7c11 */ /* 0x000fe2000f8c08ff */
[-C--:B------:R-:W-:Y:S01]  /*4750*/  IMAD R240, R240, R36.reuse, RZ ;  /* 0x00000024f0f07224 */ /* 0x080fe200078e02ff */
[----:B------:R-:W-:Y:S01]  /*4760*/  LEA R218, P0, R61, UR14, 0x1 ;  /* 0x0000000e3dda7c11 */ /* 0x000fe2000f8008ff */
[----:B------:R-:W-:Y:S01]  /*4770*/  IMAD R239, R239, R36, RZ ;  /* 0x00000024efef7224 */ /* 0x000fe200078e02ff */
[----:B------:R-:W-:-:S02]  /*4780*/  LEA.HI.X.SX32 R26, R49, UR15, 0x1, P1 ;  /* 0x0000000f311a7c11 */ /* 0x000fc400088f0eff */
[----:B------:R-:W-:Y:S02]  /*4790*/  CS2R R48, SRZ ;  /* 0x0000000000307805 */ /* 0x000fe4000001ff00 */
[----:B------:R-:W-:Y:S02]  /*47a0*/  LEA.HI.X.SX32 R24, R51, UR15, 0x1, P2 ;  /* 0x0000000f33187c11 */ /* 0x000fe400090f0eff */
[----:B------:R-:W-:Y:S02]  /*47b0*/  CS2R R50, SRZ ;  /* 0x0000000000327805 */ /* 0x000fe4000001ff00 */
[----:B------:R-:W-:Y:S02]  /*47c0*/  LEA.HI.X.SX32 R22, R55, UR15, 0x1, P4 ;  /* 0x0000000f37167c11 */ /* 0x000fe4000a0f0eff */
[----:B------:R-:W-:Y:S02]  /*47d0*/  CS2R R54, SRZ ;  /* 0x0000000000367805 */ /* 0x000fe4000001ff00 */
[----:B------:R-:W-:Y:S01]  /*47e0*/  LEA.HI.X.SX32 R20, R57, UR15, 0x1, P5 ;  /* 0x0000000f39147c11 */ /* 0x000fe2000a8f0eff */
[-C--:B------:R-:W-:Y:S01]  /*47f0*/  IMAD R238, R238, R36.reuse, RZ ;  /* 0x00000024eeee7224 */ /* 0x080fe200078e02ff */
[----:B------:R-:W-:Y:S01]  /*4800*/  LEA.HI.X.SX32 R19, R59, UR15, 0x1, P6 ;  /* 0x0000000f3b137c11 */ /* 0x000fe2000b0f0eff */
[-C--:B------:R-:W-:Y:S01]  /*4810*/  IMAD R237, R237, R36.reuse, RZ ;  /* 0x00000024eded7224 */ /* 0x080fe200078e02ff */
[----:B------:R-:W-:Y:S01]  /*4820*/  LEA.HI.X.SX32 R18, R61, UR15, 0x1, P0 ;  /* 0x0000000f3d127c11 */ /* 0x000fe200080f0eff */
        /* <DEDUP_REMOVED lines=11> */
[----:B------:R-:W-:Y:S01]  /*48e0*/  LEA R17, P0, R9, UR14, 0x1 ;  /* 0x0000000e09117c11 */ /* 0x000fe2000f8008ff */
[----:B------:R-:W-:Y:S01]  /*48f0*/  IMAD.SHL.U32 R170, R37, 0x20, RZ ;  /* 0x0000002025aa7824 */ /* 0x000fe200078e00ff */
[----:B------:R-:W-:-:S02]  /*4900*/  LEA.HI.X.SX32 R16, R63, UR15, 0x1, P1 ;  /* 0x0000000f3f107c11 */ /* 0x000fc400088f0eff */
[----:B------:R-:W-:Y:S02]  /*4910*/  CS2R R112, SRZ ;  /* 0x0000000000707805 */ /* 0x000fe4000001ff00 */
[----:B------:R-:W-:Y:S02]  /*4920*/  LEA.HI.X.SX32 R15, R65, UR15, 0x1, P2 ;  /* 0x0000000f410f7c11 */ /* 0x000fe400090f0eff */
[----:B------:R-:W-:Y:S02]  /*4930*/  CS2R R114, SRZ ;  /* 0x0000000000727805 */ /* 0x000fe4000001ff00 */
[----:B------:R-:W-:Y:S02]  /*4940*/  LEA.HI.X.SX32 R12, R12, UR15, 0x1, P4 ;  /* 0x0000000f0c0c7c11 */ /* 0x000fe4000a0f0eff */
[----:B------:R-:W-:Y:S02]  /*4950*/  CS2R R104, SRZ ;  /* 0x0000000000687805 */ /* 0x000fe4000001ff00 */
        /* <DEDUP_REMOVED lines=13> */
[----:B------:R-:W-:Y:S01]  /*4a30*/  USHF.R.S32.HI UR5, URZ, 0x5, UR5 ;  /* 0x00000005ff057899 */ /* 0x000fe20008011405 */
[----:B------:R-:W-:-:S02]  /*4a40*/  LEA R10, P6, R4, UR14, 0x1 ;  /* 0x0000000e040a7c11 */ /* 0x000fc4000f8c08ff */
[----:B------:R-:W-:Y:S02]  /*4a50*/  LEA R197, P0, R3, UR14, 0x1 ;  /* 0x0000000e03c57c11 */ /* 0x000fe4000f8008ff */
[----:B------:R-:W-:Y:S02]  /*4a60*/  LEA.HI.X.SX32 R8, R8, UR15, 0x1, P1 ;  /* 0x0000000f08087c11 */ /* 0x000fe400088f0eff */
[----:B------:R-:W-:Y:S02]  /*4a70*/  LEA.HI.X.SX32 R194, R194, UR15, 0x1, P2 ;  /* 0x0000000fc2c27c11 */ /* 0x000fe400090f0eff */
[----:B------:R-:W-:Y:S02]  /*4a80*/  LEA.HI.X.SX32 R5, R5, UR15, 0x1, P4 ;  /* 0x0000000f05057c11 */ /* 0x000fe4000a0f0eff */
[----:B------:R-:W-:Y:S02]  /*4a90*/  LEA.HI.X.SX32 R196, R196, UR15, 0x1, P5 ;  /* 0x0000000fc4c47c11 */ /* 0x000fe4000a8f0eff */
[----:B------:R-:W-:-:S02]  /*4aa0*/  LEA.HI.X.SX32 R4, R4, UR15, 0x1, P6 ;  /* 0x0000000f04047c11 */ /* 0x000fc4000b0f0eff */
[----:B------:R-:W-:Y:S02]  /*4ab0*/  LEA.HI.X.SX32 R3, R3, UR15, 0x1, P0 ;  /* 0x0000000f03037c11 */ /* 0x000fe400080f0eff */
[----:B------:R-:W-:Y:S02]  /*4ac0*/  LEA R223, P1, R198, UR14, 0x1 ;  /* 0x0000000ec6df7c11 */ /* 0x000fe4000f8208ff */
[----:B------:R-:W-:Y:S02]  /*4ad0*/  LEA R7, P2, R2, UR14, 0x1 ;  /* 0x0000000e02077c11 */ /* 0x000fe4000f8408ff */
[----:B------:R-:W-:Y:S02]  /*4ae0*/  LEA R224, P4, R200, UR14, 0x1 ;  /* 0x0000000ec8e07c11 */ /* 0x000fe4000f8808ff */
[----:B------:R-:W-:Y:S02]  /*4af0*/  LEA R174, P5, R173, UR14, 0x1 ;  /* 0x0000000eadae7c11 */ /* 0x000fe4000f8a08ff */
        /* <DEDUP_REMOVED lines=14> */
[----:B------:R-:W-:Y:S02]  /*4be0*/  LEA R186, P0, R182, UR14, 0x1 ;  /* 0x0000000eb6ba7c11 */ /* 0x000fe4000f8008ff */
[----:B------:R-:W-:Y:S02]  /*4bf0*/  LEA.HI.X.SX32 R176, R176, UR15, 0x1, P1 ;  /* 0x0000000fb0b07c11 */ /* 0x000fe400088f0eff */
[----:B------:R-:W-:Y:S02]  /*4c00*/  LEA.HI.X.SX32 R178, R178, UR15, 0x1, P2 ;  /* 0x0000000fb2b27c11 */ /* 0x000fe400090f0eff */
[----:B------:R-:W-:Y:S02]  /*4c10*/  LEA.HI.X.SX32 R204, R204, UR15, 0x1, P3 ;  /* 0x0000000fcccc7c11 */ /* 0x000fe400098f0eff */
[----:B------:R-:W-:-:S02]  /*4c20*/  LEA.HI.X.SX32 R179, R179, UR15, 0x1, P4 ;  /* 0x0000000fb3b37c11 */ /* 0x000fc4000a0f0eff */
[----:B------:R-:W-:Y:S02]  /*4c30*/  LEA.HI.X.SX32 R181, R181, UR15, 0x1, P5 ;  /* 0x0000000fb5b57c11 */ /* 0x000fe4000a8f0eff */
[----:B------:R-:W-:Y:S02]  /*4c40*/  LEA.HI.X.SX32 R206, R206, UR15, 0x1, P6 ;  /* 0x0000000fcece7c11 */ /* 0x000fe4000b0f0eff */
[----:B------:R-:W-:Y:S02]  /*4c50*/  LEA.HI.X.SX32 R182, R182, UR15, 0x1, P0 ;  /* 0x0000000fb6b67c11 */ /* 0x000fe400080f0eff */
[----:B------:R-:W-:Y:S02]  /*4c60*/  SHF.R.S32.HI R171, RZ, 0x1f, R172 ;  /* 0x0000001fffab7819 */ /* 0x000fe400000114ac */
[----:B------:R-:W-:Y:S02]  /*4c70*/  LEA R207, P1, R183, UR14, 0x1 ;  /* 0x0000000eb7cf7c11 */ /* 0x000fe4000f8208ff */
[----:B------:R-:W-:-:S02]  /*4c80*/  LEA R228, P2, R208, UR14, 0x1 ;  /* 0x0000000ed0e47c11 */ /* 0x000fc4000f8408ff */
[----:B------:R-:W-:Y:S02]  /*4c90*/  LEA R187, P3, R184, UR14, 0x1 ;  /* 0x0000000eb8bb7c11 */ /* 0x000fe4000f8608ff */
[----:B------:R-:W-:Y:S02]  /*4ca0*/  LEA R209, P4, R185, UR14, 0x1 ;  /* 0x0000000eb9d17c11 */ /* 0x000fe4000f8808ff */
[----:B------:R-:W-:Y:S02]  /*4cb0*/  LEA R229, P5, R210, UR14, 0x1 ;  /* 0x0000000ed2e57c11 */ /* 0x000fe4000f8a08ff */
[----:B------:R-:W-:Y:S02]  /*4cc0*/  LEA R211, P6, R188, UR14, 0x1 ;  /* 0x0000000ebcd37c11 */ /* 0x000fe4000f8c08ff */
[----:B------:R-:W-:Y:S02]  /*4cd0*/  LEA R230, P0, R212, UR14, 0x1 ;  /* 0x0000000ed4e67c11 */ /* 0x000fe4000f8008ff */
[C---:B------:R-:W-:Y:S01]  /*4ce0*/  SHF.L.U64.HI R171, R172.reuse, 0x1, R171 ;  /* 0x00000001acab7819 */ /* 0x040fe200000102ab */
[----:B------:R-:W-:Y:S01]  /*4cf0*/  IMAD.SHL.U32 R172, R172, 0x2, RZ ;  /* 0x00000002acac7824 */ /* 0x000fe200078e00ff */
[----:B------:R-:W-:-:S02]  /*4d00*/  LEA.HI.X.SX32 R183, R183, UR15, 0x1, P1 ;  /* 0x0000000fb7b77c11 */ /* 0x000fc400088f0eff */
[----:B------:R-:W-:Y:S02]  /*4d10*/  LEA.HI.X.SX32 R208, R208, UR15, 0x1, P2 ;  /* 0x0000000fd0d07c11 */ /* 0x000fe400090f0eff */
[----:B------:R-:W-:Y:S02]  /*4d20*/  LEA.HI.X.SX32 R184, R184, UR15, 0x1, P3 ;  /* 0x0000000fb8b87c11 */ /* 0x000fe400098f0eff */
[----:B------:R-:W-:Y:S02]  /*4d30*/  LEA.HI.X.SX32 R185, R185, UR15, 0x1, P4 ;  /* 0x0000000fb9b97c11 */ /* 0x000fe4000a0f0eff */
[----:B------:R-:W-:Y:S02]  /*4d40*/  LEA.HI.X.SX32 R210, R210, UR15, 0x1, P5 ;  /* 0x0000000fd2d27c11 */ /* 0x000fe4000a8f0eff */
[----:B------:R-:W-:Y:S02]  /*4d50*/  LEA.HI.X.SX32 R188, R188, UR15, 0x1, P6 ;  /* 0x0000000fbcbc7c11 */ /* 0x000fe4000b0f0eff */
[----:B--2---:R-:W-:-:S07]  /*4d60*/  LEA.HI.X.SX32 R212, R212, UR15, 0x1, P0 ;  /* 0x0000000fd4d47c11 */ /* 0x004fce00080f0eff */
.L_x_2:
[----:B------:R-:W0:Y:S01]  /*4d70*/  S2R R89, SR_TID.X ;  /* 0x0000000000597919 */ /* 0x000e220000002100 */
[----:B------:R-:W-:Y:S01]  /*4d80*/  PRMT R70, RZ, 0x7610, R70 ;  /* 0x00007610ff467816 */ /* 0x000fe20000000046 */
[----:B------:R-:W-:Y:S01]  /*4d90*/  IMAD.WIDE R36, R246, 0x2, R134 ;  /* 0x00000002f6247825 */ /* 0x000fe200078e0286 */
[----:B------:R-:W-:Y:S02]  /*4da0*/  PRMT R72, RZ, 0x7610, R72 ;  /* 0x00007610ff487816 */ /* 0x000fe40000000048 */
[----:B0-----:R-:W-:-:S04]  /*4db0*/  SHF.R.U32.HI R38, RZ, 0x5, R89 ;  /* 0x00000005ff267819 */ /* 0x001fc80000011659 */
[----:B------:R-:W-:-:S04]  /*4dc0*/  SGXT.U32 R38, R38, 0x1 ;  /* 0x000000012626781a */ /* 0x000fc80000000000 */
[C---:B------:R-:W-:Y:S02]  /*4dd0*/  ISETP.GE.AND P0, PT, R38.reuse, UR7, PT ;  /* 0x0000000726007c0c */ /* 0x040fe4000bf06270 */
[----:B------:R-:W-:-:S04]  /*4de0*/  LOP3.LUT R39, R38, 0x2, RZ, 0xfc, !PT ;  /* 0x0000000226277812 */ /* 0x000fc800078efcff */
[----:B------:R-:W-:Y:S02]  /*4df0*/  ISETP.GE.AND P1, PT, R39, UR7, PT ;  /* 0x0000000727007c0c */ /* 0x000fe4000bf26270 */
[----:B------:R-:W-:-:S05]  /*4e00*/  LOP3.LUT R39, R38, 0x8, RZ, 0xfc, !PT ;  /* 0x0000000826277812 */ /* 0x000fca00078efcff */
[----:B------:R0:W2:Y:S01]  /*4e10*/  @!P0 LDG.E.U16 R70, desc[UR8][R36.64] ;  /* 0x0000000824468981 */ /* 0x0000a2000c1e1500 */
[----:B------:R-:W-:Y:S02]  /*4e20*/  ISETP.GE.AND P0, PT, R39, UR7, PT ;  /* 0x0000000727007c0c */ /* 0x000fe4000bf06270 */
[----:B------:R-:W-:Y:S02]  /*4e30*/  PRMT R88, RZ, 0x7610, R88 ;  /* 0x00007610ff587816 */ /* 0x000fe40000000058 */
[----:B------:R-:W-:-:S04]  /*4e40*/  LOP3.LUT R39, R38, 0x10, RZ, 0xfc, !PT ;  /* 0x0000001026277812 */ /* 0x000fc800078efcff */
[----:B------:R-:W-:Y:S01]  /*4e50*/  ISETP.GE.AND P2, PT, R39, UR7, PT ;  /* 0x0000000727007c0c */ /* 0x000fe2000bf46270 */
[----:B0-----:R-:W-:-:S05]  /*4e60*/  IMAD.WIDE R36, R231, 0x2, R134 ;  /* 0x00000002e7247825 */ /* 0x001fca00078e0286 */
[----:B------:R0:W3:Y:S01]  /*4e70*/  @!P1 LDG.E.U16 R72, desc[UR8][R36.64] ;  /* 0x0000000824489981 */ /* 0x0000e2000c1e1500 */
[----:B------:R-:W-:Y:S02]  /*4e80*/  PRMT R99, RZ, 0x7610, R99 ;  /* 0x00007610ff637816 */ /* 0x000fe40000000063 */
[----:B------:R-:W-:Y:S01]  /*4e90*/  LOP3.LUT R39, R38, 0x18, RZ, 0xfc, !PT ;  /* 0x0000001826277812 */ /* 0x000fe200078efcff */
[----:B0-----:R-:W-:-:S05]  /*4ea0*/  IMAD.WIDE R36, R234, 0x2, R134 ;  /* 0x00000002ea247825 */ /* 0x001fca00078e0286 */
[----:B------:R0:W4:Y:S01]  /*4eb0*/  @!P0 LDG.E.U16 R88, desc[UR8][R36.64] ;  /* 0x0000000824588981 */ /* 0x000122000c1e1500 */
[----:B------:R-:W-:Y:S01]  /*4ec0*/  ISETP.GE.AND P0, PT, R39, UR7, PT ;  /* 0x0000000727007c0c */ /* 0x000fe2000bf06270 */
[----:B0-----:R-:W-:-:S05]  /*4ed0*/  IMAD.WIDE R36, R238, 0x2, R134 ;  /* 0x00000002ee247825 */ /* 0x001fca00078e0286 */
[----:B------:R0:W5:Y:S01]  /*4ee0*/  @!P2 LDG.E.U16 R99, desc[UR8][R36.64] ;  /* 0x000000082463a981 */ /* 0x000162000c1e1500 */
[----:B------:R-:W-:Y:S01]  /*4ef0*/  PRMT R73, RZ, 0x7610, R73 ;  /* 0x00007610ff497816 */ /* 0x000fe20000000049 */
[----:B0-----:R-:W-:-:S05]  /*4f00*/  IMAD.WIDE R36, R242, 0x2, R134 ;  /* 0x00000002f2247825 */ /* 0x001fca00078e0286 */
[----:B------:R0:W2:Y:S01]  /*4f10*/  @!P0 LDG.E.U16 R73, desc[UR8][R36.64] ;  /* 0x0000000824498981 */ /* 0x0000a2000c1e1500 */
[----:B------:R-:W-:Y:S02]  /*4f20*/  PRMT R95, RZ, 0x7610, R95 ;  /* 0x00007610ff5f7816 */ /* 0x000fe4000000005f */
[----:B0-----:R-:W-:-:S04]  /*4f30*/  LOP3.LUT R36, R38, 0xa, RZ, 0xfc, !PT ;  /* 0x0000000a26247812 */ /* 0x001fc800078efcff */
[----:B------:R-:W-:Y:S02]  /*4f40*/  ISETP.GE.AND P0, PT, R36, UR7, PT ;  /* 0x0000000724007c0c */ /* 0x000fe4000bf06270 */
[----:B------:R-:W-:-:S04]  /*4f50*/  LOP3.LUT R36, R38, 0x12, RZ, 0xfc, !PT ;  /* 0x0000001226247812 */ /* 0x000fc800078efcff */
[----:B------:R-:W-:Y:S01]  /*4f60*/  ISETP.GE.AND P1, PT, R36, UR7, PT ;  /* 0x0000000724007c0c */ /* 0x000fe2000bf26270 */
[----:B------:R-:W-:Y:S01]  /*4f70*/  IMAD.WIDE R36, R235, 0x2, R134 ;  /* 0x00000002eb247825 */ /* 0x000fe200078e0286 */
[----:B------:R-:W-:-:S05]  /*4f80*/  PRMT R94, RZ, 0x7610, R94 ;  /* 0x00007610ff5e7816 */ /* 0x000fca000000005e */
[----:B------:R0:W2:Y:S02]  /*4f90*/  @!P0 LDG.E.U16 R95, desc[UR8][R36.64] ;  /* 0x00000008245f8981 */ /* 0x0000a4000c1e1500 */
        /* <DEDUP_REMOVED lines=11> */
[----:B------:R0:W3:Y:S01]  /*5050*/  @!P1 LDG.E.U16 R98, desc[UR8][R36.64] ;  /* 0x0000000824629981 */ /* 0x0000e2000c1e1500 */
[----:B------:R-:W-:Y:S02]  /*5060*/  PRMT R96, RZ, 0x7610, R96 ;  /* 0x00007610ff607816 */ /* 0x000fe40000000060 */
[----:B0-----:R-:W-:-:S04]  /*5070*/  LOP3.LUT R36, R38, 0xc, RZ, 0xfc, !PT ;  /* 0x0000000c26247812 */ /* 0x001fc800078efcff */
[----:B------:R-:W-:Y:S01]  /*5080*/  ISETP.GE.AND P0, PT, R36, UR7, PT ;  /* 0x0000000724007c0c */ /* 0x000fe2000bf06270 */
[----:B------:R-:W-:-:S12]  /*5090*/  IMAD.WIDE R36, R236, 0x2, R134 ;  /* 0x00000002ec247825 */ /* 0x000fd800078e0286 */
[----:B------:R0:W3:Y:S01]  /*50a0*/  @!P0 LDG.E.U16 R96, desc[UR8][R36.64] ;  /* 0x0000000824608981 */ /* 0x0000e2000c1e1500 */
[----:B------:R-:W-:Y:S02]  /*50b0*/  PRMT R91, RZ, 0x7610, R91 ;  /* 0x00007610ff5b7816 */ /* 0x000fe4000000005b */
[----:B0-----:R-:W-:-:S04]  /*50c0*/  LOP3.LUT R36, R38, 0x6, RZ, 0xfc, !PT ;  /* 0x0000000626247812 */ /* 0x001fc800078efcff */
[----:B------:R-:W-:Y:S02]  /*50d0*/  ISETP.GE.AND P0, PT, R36, UR7, PT ;  /* 0x0000000724007c0c */ /* 0x000fe4000bf06270 */
[----:B------:R-:W-:-:S04]  /*50e0*/  LOP3.LUT R36, R38, 0xe, RZ, 0xfc, !PT ;  /* 0x0000000e26247812 */ /* 0x000fc800078efcff */
[----:B------:R-:W-:Y:S01]  /*50f0*/  ISETP.GE.AND P1, PT, R36, UR7, PT ;  /* 0x0000000724007c0c */ /* 0x000fe2000bf26270 */
[----:B------:R-:W-:Y:S01]  /*5100*/  IMAD.WIDE R36, R233, 0x2, R134 ;  /* 0x00000002e9247825 */ /* 0x000fe200078e0286 */
[----:B------:R-:W-:-:S05]  /*5110*/  PRMT R92, RZ, 0x7610, R92 ;  /* 0x00007610ff5c7816 */ /* 0x000fca000000005c */
[----:B------:R0:W3:Y:S02]  /*5120*/  @!P0 LDG.E.U16 R91, desc[UR8][R36.64] ;  /* 0x00000008245b8981 */ /* 0x0000e4000c1e1500 */
[----:B0-----:R-:W-:-:S05]  /*5130*/  IMAD.WIDE R36, R237, 0x2, R134 ;  /* 0x00000002ed247825 */ /* 0x001fca00078e0286 */
        /* <DEDUP_REMOVED lines=12> */
[C---:B0-----:R-:W-:Y:S02]  /*5200*/  LOP3.LUT R36, R38.reuse, 0x1c, RZ, 0xfc, !PT ;  /* 0x0000001c26247812 */ /* 0x041fe400078efcff */
[----:B------:R-:W-:Y:S02]  /*5210*/  LOP3.LUT R38, R38, 0x1e, RZ, 0xfc, !PT ;  /* 0x0000001e26267812 */ /* 0x000fe400078efcff */
[----:B------:R-:W-:Y:S01]  /*5220*/  ISETP.GE.AND P0, PT, R36, UR7, PT ;  /* 0x0000000724007c0c */ /* 0x000fe2000bf06270 */
[----:B------:R-:W-:Y:S01]  /*5230*/  IMAD.WIDE R36, R244, 0x2, R134 ;  /* 0x00000002f4247825 */ /* 0x000fe200078e0286 */
[----:B------:R-:W-:Y:S02]  /*5240*/  ISETP.GE.AND P1, PT, R38, UR7, PT ;  /* 0x0000000726007c0c */ /* 0x000fe4000bf26270 */
[----:B------:R-:W-:-:S09]  /*5250*/  PRMT R100, RZ, 0x7610, R100 ;  /* 0x00007610ff647816 */ /* 0x000fd20000000064 */
[----:B------:R0:W3:Y:S02]  /*5260*/  @!P0 LDG.E.U16 R103, desc[UR8][R36.64] ;  /* 0x0000000824678981 */ /* 0x0000e4000c1e1500 */
[----:B0-----:R-:W-:-:S04]  /*5270*/  LOP3.LUT R36, R89, 0x1f, RZ, 0xc0, !PT ;  /* 0x0000001f59247812 */ /* 0x001fc800078ec0ff */
[----:B------:R-:W-:Y:S01]  /*5280*/  ISETP.GE.AND P0, PT, R36, UR7, PT ;  /* 0x0000000724007c0c */ /* 0x000fe2000bf06270 */
[----:B------:R-:W-:-:S05]  /*5290*/  IMAD.WIDE R36, R245, 0x2, R134 ;  /* 0x00000002f5247825 */ /* 0x000fca00078e0286 */
[----:B------:R0:W3:Y:S01]  /*52a0*/  @!P1 LDG.E.U16 R100, desc[UR8][R36.64] ;  /* 0x0000000824649981 */ /* 0x0000e2000c1e1500 */
[CC--:B------:R-:W-:Y:S02]  /*52b0*/  IADD3 RZ, P1, PT, R154.reuse, R172.reuse, RZ ;  /* 0x000000ac9aff7210 */ /* 0x0c0fe40007f3e0ff */
[----:B------:R-:W-:Y:S02]  /*52c0*/  PRMT R74, RZ, 0x7610, R74 ;  /* 0x00007610ff4a7816 */ /* 0x000fe4000000004a */
[----:B------:R-:W-:Y:S01]  /*52d0*/  PRMT R71, RZ, 0x7610, R71 ;  /* 0x00007610ff477816 */ /* 0x000fe20000000047 */
[--C-:B0-----:R-:W-:Y:S02]  /*52e0*/  IMAD.IADD R36, R154, 0x1, R172.reuse ;  /* 0x000000019a247824 */ /* 0x101fe400078e02ac */
[----:B------:R-:W-:Y:S01]  /*52f0*/  IMAD.X R37, R190, 0x1, R171, P1 ;  /* 0x00000001be257824 */ /* 0x000fe200008e06ab */
[----:B------:R-:W-:Y:S01]  /*5300*/  BAR.SYNC.DEFER_BLOCKING 0x0 ;  /* 0x0000000000007b1d */ /* 0x000fe20000010000 */
[----:B------:R-:W-:Y:S01]  /*5310*/  IADD3 RZ, P1, PT, R156, R172, RZ ;  /* 0x000000ac9cff7210 */ /* 0x000fe20007f3e0ff */
[----:B------:R-:W-:Y:S01]  /*5320*/  IMAD.IADD R38, R158, 0x1, R172 ;  /* 0x000000019e267824 */ /* 0x000fe200078e02ac */
[----:B------:R-:W-:-:S05]  /*5330*/  PRMT R93, RZ, 0x7610, R93 ;  /* 0x00007610ff5d7816 */ /* 0x000fca000000005d */
[----:B------:R-:W0:Y:S01]  /*5340*/  S2UR UR6, SR_CgaCtaId ;  /* 0x00000000000679c3 */ /* 0x000e220000008800 */
[----:B------:R1:W3:Y:S02]  /*5350*/  @!P0 LDG.E.U16 R74, desc[UR8][R36.64] ;  /* 0x00000008244a8981 */ /* 0x0002e4000c1e1500 */
[----:B-1----:R-:W-:Y:S02]  /*5360*/  IMAD.IADD R36, R156, 0x1, R172 ;  /* 0x000000019c247824 */ /* 0x002fe400078e02ac */
[----:B------:R-:W-:Y:S01]  /*5370*/  IMAD.X R37, R144, 0x1, R171, P1 ;  /* 0x0000000190257824 */ /* 0x000fe200008e06ab */
[----:B------:R-:W-:-:S04]  /*5380*/  IADD3 RZ, P1, PT, R158, R172, RZ ;  /* 0x000000ac9eff7210 */ /* 0x000fc80007f3e0ff */
[----:B------:R1:W3:Y:S01]  /*5390*/  @!P0 LDG.E.U16 R71, desc[UR8][R36.64] ;  /* 0x0000000824478981 */ /* 0x0002e2000c1e1500 */
[----:B------:R-:W-:Y:S01]  /*53a0*/  IMAD.X R39, R146, 0x1, R171, P1 ;  /* 0x0000000192277824 */ /* 0x000fe200008e06ab */
[----:B------:R-:W-:Y:S02]  /*53b0*/  IADD3 RZ, P1, PT, R160, R172, RZ ;  /* 0x000000aca0ff7210 */ /* 0x000fe40007f3e0ff */
[----:B-1----:R-:W-:-:S06]  /*53c0*/  PRMT R36, RZ, 0x7610, R36 ;  /* 0x00007610ff247816 */ /* 0x002fcc0000000024 */
[----:B------:R1:W3:Y:S01]  /*53d0*/  @!P0 LDG.E.U16 R36, desc[UR8][R38.64] ;  /* 0x0000000826248981 */ /* 0x0002e2000c1e1500 */
[----:B------:R-:W-:Y:S01]  /*53e0*/  PRMT R75, RZ, 0x7610, R75 ;  /* 0x00007610ff4b7816 */ /* 0x000fe2000000004b */
[----:B-1----:R-:W-:Y:S02]  /*53f0*/  IMAD.IADD R38, R160, 0x1, R172 ;  /* 0x00000001a0267824 */ /* 0x002fe400078e02ac */
[----:B------:R-:W-:Y:S01]  /*5400*/  IMAD.X R39, R148, 0x1, R171, P1 ;  /* 0x0000000194277824 */ /* 0x000fe200008e06ab */
[----:B------:R-:W-:-:S04]  /*5410*/  IADD3 RZ, P1, PT, R162, R172, RZ ;  /* 0x000000aca2ff7210 */ /* 0x000fc80007f3e0ff */
[----:B------:R1:W3:Y:S01]  /*5420*/  @!P0 LDG.E.U16 R93, desc[UR8][R38.64] ;  /* 0x00000008265d8981 */ /* 0x0002e2000c1e1500 */
[--C-:B------:R-:W-:Y:S02]  /*5430*/  IMAD.IADD R68, R163, 0x1, R172.reuse ;  /* 0x00000001a3447824 */ /* 0x100fe400078e02ac */
[----:B-1----:R-:W-:Y:S02]  /*5440*/  IMAD.IADD R38, R162, 0x1, R172 ;  /* 0x00000001a2267824 */ /* 0x002fe400078e02ac */
[----:B------:R-:W-:Y:S01]  /*5450*/  IMAD.X R39, R149, 0x1, R171, P1 ;  /* 0x0000000195277824 */ /* 0x000fe200008e06ab */
[----:B------:R-:W-:-:S04]  /*5460*/  IADD3 RZ, P1, PT, R163, R172, RZ ;  /* 0x000000aca3ff7210 */ /* 0x000fc80007f3e0ff */
[----:B------:R1:W3:Y:S01]  /*5470*/  @!P0 LDG.E.U16 R75, desc[UR8][R38.64] ;  /* 0x00000008264b8981 */ /* 0x0002e2000c1e1500 */
[----:B------:R-:W-:Y:S01]  /*5480*/  IMAD.X R69, R151, 0x1, R171, P1 ;  /* 0x0000000197457824 */ /* 0x000fe200008e06ab */
[----:B------:R-:W-:Y:S01]  /*5490*/  IADD3 RZ, P1, PT, R164, R172, RZ ;  /* 0x000000aca4ff7210 */ /* 0x000fe20007f3e0ff */
[----:B------:R-:W-:Y:S01]  /*54a0*/  UMOV UR4, 0x400 ;  /* 0x0000040000047882 */ /* 0x000fe20000000000 */
[----:B------:R-:W-:Y:S02]  /*54b0*/  PRMT R37, RZ, 0x7610, R37 ;  /* 0x00007610ff257816 */ /* 0x000fe40000000025 */
[----:B-1----:R-:W-:Y:S01]  /*54c0*/  PRMT R39, RZ, 0x7610, R39 ;  /* 0x00007610ff277816 */ /* 0x002fe20000000027 */
[----:B0-----:R-:W-:Y:S01]  /*54d0*/  ULEA UR4, UR6, UR4, 0x18 ;  /* 0x0000000406047291 */ /* 0x001fe2000f8ec0ff */
[----:B------:R-:W-:-:S04]  /*54e0*/  LOP3.LUT R89, R89, 0x3f, RZ, 0xc0, !PT ;  /* 0x0000003f59597812 */ /* 0x000fc800078ec0ff */
[----:B------:R0:W3:Y:S01]  /*54f0*/  @!P0 LDG.E.U16 R39, desc[UR8][R68.64] ;  /* 0x0000000844278981 */ /* 0x0000e2000c1e1500 */
[----:B------:R-:W-:Y:S01]  /*5500*/  IMAD.SHL.U32 R89, R89, 0x2, RZ ;  /* 0x0000000259597824 */ /* 0x000fe200078e00ff */
[----:B------:R-:W-:Y:S01]  /*5510*/  PRMT R102, RZ, 0x7610, R102 ;  /* 0x00007610ff667816 */ /* 0x000fe20000000066 */
[----:B0-----:R-:W-:Y:S02]  /*5520*/  IMAD.IADD R68, R164, 0x1, R172 ;  /* 0x00000001a4447824 */ /* 0x001fe400078e02ac */
[----:B------:R-:W-:Y:S01]  /*5530*/  IMAD.X R69, R153, 0x1, R171, P1 ;  /* 0x0000000199457824 */ /* 0x000fe200008e06ab */
[----:B------:R-:W-:-:S04]  /*5540*/  IADD3 RZ, P1, PT, R165, R172, RZ ;  /* 0x000000aca5ff7210 */ /* 0x000fc80007f3e0ff */
[----:B------:R0:W3:Y:S04]  /*5550*/  @!P0 LDG.E.U16 R37, desc[UR8][R68.64] ;  /* 0x0000000844258981 */ /* 0x0000e8000c1e1500 */
[----:B----4-:R1:W-:Y:S04]  /*5560*/  STS.U16 [R89+UR4+0x2200], R88 ;  /* 0x0022005859007988 */ /* 0x0103e80008000404 */
[----:B--2---:R2:W-:Y:S01]  /*5570*/  STS.U16 [R89+UR4+0x2000], R70 ;  /* 0x0020004659007988 */ /* 0x0045e20008000404 */
[----:B0-----:R-:W-:Y:S02]  /*5580*/  IMAD.IADD R68, R165, 0x1, R172 ;  /* 0x00000001a5447824 */ /* 0x001fe400078e02ac */
[----:B------:R-:W-:Y:S01]  /*5590*/  IMAD.X R69, R155, 0x1, R171, P1 ;  /* 0x000000019b457824 */ /* 0x000fe200008e06ab */
[----:B------:R-:W-:-:S02]  /*55a0*/  IADD3 RZ, P1, PT, R166, R172, RZ ;  /* 0x000000aca6ff7210 */ /* 0x000fc40007f3e0ff */
[----:B-1----:R-:W-:Y:S02]  /*55b0*/  PRMT R88, RZ, 0x7610, R88 ;  /* 0x00007610ff587816 */ /* 0x002fe40000000058 */
[----:B------:R0:W4:Y:S01]  /*55c0*/  @!P0 LDG.E.U16 R102, desc[UR8][R68.64] ;  /* 0x0000000844668981 */ /* 0x000122000c1e1500 */
[----:B--2---:R-:W-:Y:S01]  /*55d0*/  PRMT R70, RZ, 0x7610, R70 ;  /* 0x00007610ff467816 */ /* 0x004fe20000000046 */
[----:B0-----:R-:W-:Y:S02]  /*55e0*/  IMAD.IADD R68, R166, 0x1, R172 ;  /* 0x00000001a6447824 */ /* 0x001fe400078e02ac */
[----:B------:R-:W-:Y:S01]  /*55f0*/  IMAD.X R69, R157, 0x1, R171, P1 ;  /* 0x000000019d457824 */ /* 0x000fe200008e06ab */
[----:B------:R-:W-:-:S04]  /*5600*/  IADD3 RZ, P1, PT, R167, R172, RZ ;  /* 0x000000aca7ff7210 */ /* 0x000fc80007f3e0ff */
[----:B------:R0:W2:Y:S01]  /*5610*/  @!P0 LDG.E.U16 R88, desc[UR8][R68.64] ;  /* 0x0000000844588981 */ /* 0x0000a2000c1e1500 */
[----:B------:R-:W-:-:S03]  /*5620*/  PRMT R38, RZ, 0x7610, R38 ;  /* 0x00007610ff267816 */ /* 0x000fc60000000026 */
[----:B-----5:R1:W-:Y:S01]  /*5630*/  STS.U16 [R89+UR4+0x2400], R99 ;  /* 0x0024006359007988 */ /* 0x0203e20008000404 */
[----:B0-----:R-:W-:Y:S02]  /*5640*/  IMAD.IADD R68, R167, 0x1, R172 ;  /* 0x00000001a7447824 */ /* 0x001fe400078e02ac */
[----:B------:R-:W-:Y:S01]  /*5650*/  IMAD.X R69, R159, 0x1, R171, P1 ;  /* 0x000000019f457824 */ /* 0x000fe200008e06ab */
[----:B------:R-:W-:-:S04]  /*5660*/  IADD3 RZ, P1, PT, R168, R172, RZ ;  /* 0x000000aca8ff7210 */ /* 0x000fc80007f3e0ff */
[----:B------:R0:W5:Y:S01]  /*5670*/  @!P0 LDG.E.U16 R70, desc[UR8][R68.64] ;  /* 0x0000000844468981 */ /* 0x000162000c1e1500 */
[----:B------:R-:W-:-:S03]  /*5680*/  PRMT R129, RZ, 0x7610, R129 ;  /* 0x00007610ff817816 */ /* 0x000fc60000000081 */
[----:B------:R1:W-:Y:S01]  /*5690*/  STS.U16 [R89+UR4+0x2600], R73 ;  /* 0x0026004959007988 */ /* 0x0003e20008000404 */
[----:B0-----:R-:W-:Y:S02]  /*56a0*/  IMAD.IADD R68, R168, 0x1, R172 ;  /* 0x00000001a8447824 */ /* 0x001fe400078e02ac */
[----:B------:R-:W-:Y:S01]  /*56b0*/  IMAD.X R69, R161, 0x1, R171, P1 ;  /* 0x00000001a1457824 */ /* 0x000fe200008e06ab */
[----:B-1----:R-:W-:Y:S02]  /*56c0*/  PRMT R99, RZ, 0x7610, R99 ;  /* 0x00007610ff637816 */ /* 0x002fe40000000063 */
[----:B------:R-:W-:Y:S02]  /*56d0*/  LOP3.LUT R73, R89, 0x10, RZ, 0x3c, !PT ;  /* 0x0000001059497812 */ /* 0x000fe400078e3cff */
[----:B------:R0:W2:Y:S04]  /*56e0*/  @!P0 LDG.E.U16 R38, desc[UR8][R68.64] ;  /* 0x0000000844268981 */ /* 0x0000a8000c1e1500 */
[----:B---3--:R1:W-:Y:S01]  /*56f0*/  STS.U16 [R73+UR4+0x2080], R72 ;  /* 0x0020804849007988 */ /* 0x0083e20008000404 */
[----:B0-----:R-:W-:-:S05]  /*5700*/  IADD3 R68, P1, PT, R230, R172, RZ ;  /* 0x000000ace6447210 */ /* 0x001fca0007f3e0ff */
[----:B------:R-:W-:-:S05]  /*5710*/  IMAD.X R69, R212, 0x1, R171, P1 ;  /* 0x00000001d4457824 */ /* 0x000fca00008e06ab */
[----:B------:R0:W3:Y:S01]  /*5720*/  @!P0 LDG.E.U16 R99, desc[UR8][R68.64] ;  /* 0x0000000844638981 */ /* 0x0000e2000c1e1500 */
[----:B-1----:R-:W-:Y:S02]  /*5730*/  LOP3.LUT R72, R89, 0x20, RZ, 0x3c, !PT ;  /* 0x0000002059487812 */ /* 0x002fe400078e3cff */
[----:B0-----:R-:W-:-:S05]  /*5740*/  IADD3 R68, P1, PT, R187, R172, RZ ;  /* 0x000000acbb447210 */ /* 0x001fca0007f3e0ff */
[----:B------:R-:W-:Y:S01]  /*5750*/  IMAD.X R69, R184, 0x1, R171, P1 ;  /* 0x00000001b8457824 */ /* 0x000fe200008e06ab */
[----:B------:R-:W-:Y:S04]  /*5760*/  STS.U16 [R73+UR4+0x2280], R95 ;  /* 0x0022805f49007988 */ /* 0x000fe80008000404 */
[----:B------:R0:W2:Y:S04]  /*5770*/  @!P0 LDG.E.U16 R129, desc[UR8][R68.64] ;  /* 0x0000000844818981 */ /* 0x0000a8000c1e1500 */
[----:B------:R-:W-:Y:S04]  /*5780*/  STS.U16 [R73+UR4+0x2480], R94 ;  /* 0x0024805e49007988 */ /* 0x000fe80008000404 */
[----:B------:R-:W-:Y:S01]  /*5790*/  STS.U16 [R73+UR4+0x2680], R98 ;  /* 0x0026806249007988 */ /* 0x000fe20008000404 */
[----:B0-----:R-:W-:-:S03]  /*57a0*/  IADD3 R68, P1, PT, R227, R172, RZ ;  /* 0x000000ace3447210 */ /* 0x001fc60007f3e0ff */
[----:B------:R0:W-:Y:S02]  /*57b0*/  STS.U16 [R72+UR4+0x2100], R90 ;  /* 0x0021005a48007988 */ /* 0x0001e40008000404 */
[----:B------:R-:W-:Y:S01]  /*57c0*/  IMAD.X R69, R206, 0x1, R171, P1 ;  /* 0x00000001ce457824 */ /* 0x000fe200008e06ab */
[----:B0-----:R-:W-:-:S06]  /*57d0*/  PRMT R90, RZ, 0x7610, R90 ;  /* 0x00007610ff5a7816 */ /* 0x001fcc000000005a */
[----:B------:R0:W2:Y:S01]  /*57e0*/  @!P0 LDG.E.U16 R90, desc[UR8][R68.64] ;  /* 0x00000008445a8981 */ /* 0x0000a2000c1e1500 */
[----:B------:R-:W-:Y:S02]  /*57f0*/  PRMT R130, RZ, 0x7610, R130 ;  /* 0x00007610ff827816 */ /* 0x000fe40000000082 */
[----:B0-----:R-:W-:-:S05]  /*5800*/  IADD3 R68, P1, PT, R203, R172, RZ ;  /* 0x000000accb447210 */ /* 0x001fca0007f3e0ff */
[----:B------:R-:W-:-:S05]  /*5810*/  IMAD.X R69, R178, 0x1, R171, P1 ;  /* 0x00000001b2457824 */ /* 0x000fca00008e06ab */
[----:B------:R0:W5:Y:S01]  /*5820*/  @!P0 LDG.E.U16 R130, desc[UR8][R68.64] ;  /* 0x0000000844828981 */ /* 0x000162000c1e1500 */
[----:B------:R-:W-:Y:S02]  /*5830*/  PRMT R94, RZ, 0x7610, R94 ;  /* 0x00007610ff5e7816 */ /* 0x000fe4000000005e */
[----:B0-----:R-:W-:-:S05]  /*5840*/  IADD3 R68, P1, PT, R174, R172, RZ ;  /* 0x000000acae447210 */ /* 0x001fca0007f3e0ff */
[----:B------:R-:W-:-:S05]  /*5850*/  IMAD.X R69, R173, 0x1, R171, P1 ;  /* 0x00000001ad457824 */ /* 0x000fca00008e06ab */
[----:B------:R0:W5:Y:S01]  /*5860*/  @!P0 LDG.E.U16 R94, desc[UR8][R68.64] ;  /* 0x00000008445e8981 */ /* 0x000162000c1e1500 */
[----:B------:R-:W-:Y:S02]  /*5870*/  PRMT R95, RZ, 0x7610, R95 ;  /* 0x00007610ff5f7816 */ /* 0x000fe4000000005f */
[----:B0-----:R-:W-:-:S05]  /*5880*/  IADD3 R68, P1, PT, R223, R172, RZ ;  /* 0x000000acdf447210 */ /* 0x001fca0007f3e0ff */
[----:B------:R-:W-:Y:S01]  /*5890*/  IMAD.X R69, R198, 0x1, R171, P1 ;  /* 0x00000001c6457824 */ /* 0x000fe200008e06ab */
[----:B------:R0:W-:Y:S04]  /*58a0*/  STS.U16 [R72+UR4+0x2500], R101 ;  /* 0x0025006548007988 */ /* 0x0001e80008000404 */
[----:B------:R1:W5:Y:S01]  /*58b0*/  @!P0 LDG.E.U16 R95, desc[UR8][R68.64] ;  /* 0x00000008445f8981 */ /* 0x000362000c1e1500 */
[----:B0-----:R-:W-:Y:S02]  /*58c0*/  PRMT R101, RZ, 0x7610, R101 ;  /* 0x00007610ff657816 */ /* 0x001fe40000000065 */
[----:B-1----:R-:W-:-:S05]  /*58d0*/  IADD3 R68, P1, PT, R195, R172, RZ ;  /* 0x000000acc3447210 */ /* 0x002fca0007f3e0ff */
[----:B------:R-:W-:Y:S01]  /*58e0*/  IMAD.X R69, R5, 0x1, R171, P1 ;  /* 0x0000000105457824 */ /* 0x000fe200008e06ab */
[----:B------:R0:W-:Y:S04]  /*58f0*/  STS.U16 [R72+UR4+0x2700], R103 ;  /* 0x0027006748007988 */ /* 0x0001e80008000404 */
[----:B------:R1:W5:Y:S01]  /*5900*/  @!P0 LDG.E.U16 R101, desc[UR8][R68.64] ;  /* 0x0000000844658981 */ /* 0x000362000c1e1500 */
[----:B0-----:R-:W-:Y:S02]  /*5910*/  PRMT R103, RZ, 0x7610, R103 ;  /* 0x00007610ff677816 */ /* 0x001fe40000000067 */
[----:B-1----:R-:W-:-:S05]  /*5920*/  IADD3 R68, P1, PT, R17, R172, RZ ;  /* 0x000000ac11447210 */ /* 0x002fca0007f3e0ff */
[----:B------:R-:W-:-:S05]  /*5930*/  IMAD.X R69, R9, 0x1, R171, P1 ;  /* 0x0000000109457824 */ /* 0x000fca00008e06ab */
[----:B------:R0:W5:Y:S01]  /*5940*/  @!P0 LDG.E.U16 R103, desc[UR8][R68.64] ;  /* 0x0000000844678981 */ /* 0x000162000c1e1500 */
[----:B------:R-:W-:Y:S02]  /*5950*/  PRMT R128, RZ, 0x7610, R128 ;  /* 0x00007610ff807816 */ /* 0x000fe40000000080 */
[----:B0-----:R-:W-:Y:S01]  /*5960*/  IADD3 R68, P1, PT, R219, R172, RZ ;  /* 0x000000acdb447210 */ /* 0x001fe20007f3e0ff */
[----:B------:R0:W-:Y:S04]  /*5970*/  STS.U16 [R72+UR4+0x2300], R96 ;  /* 0x0023006048007988 */ /* 0x0001e80008000404 */
[----:B------:R-:W-:-:S05]  /*5980*/  IMAD.X R69, R14, 0x1, R171, P1 ;  /* 0x000000010e457824 */ /* 0x000fca00008e06ab */
[----:B------:R1:W5:Y:S01]  /*5990*/  @!P0 LDG.E.U16 R128, desc[UR8][R68.64] ;  /* 0x0000000844808981 */ /* 0x000362000c1e1500 */
[----:B0-----:R-:W-:-:S05]  /*59a0*/  LOP3.LUT R96, R89, 0x30, RZ, 0x3c, !PT ;  /* 0x0000003059607812 */ /* 0x001fca00078e3cff */
[----:B------:R-:W-:Y:S01]  /*59b0*/  STS.U16 [R96+UR4+0x2180], R91 ;  /* 0x0021805b60007988 */ /* 0x000fe20008000404 */
[----:B-1----:R-:W-:-:S03]  /*59c0*/  IADD3 R68, P1, PT, R28, R172, RZ ;  /* 0x000000ac1c447210 */ /* 0x002fc60007f3e0ff */
[----:B------:R-:W-:Y:S04]  /*59d0*/  STS.U16 [R96+UR4+0x2380], R92 ;  /* 0x0023805c60007988 */ /* 0x000fe80008000404 */
[----:B------:R-:W-:Y:S01]  /*59e0*/  STS.U16 [R96+UR4+0x2580], R97 ;  /* 0x0025806160007988 */ /* 0x000fe20008000404 */
[----:B------:R-:W-:-:S03]  /*59f0*/  IMAD.X R69, R19, 0x1, R171, P1 ;  /* 0x0000000113457824 */ /* 0x000fc600008e06ab */
[----:B------:R0:W-:Y:S02]  /*5a00*/  STS.U16 [R96+UR4+0x2780], R100 ;  /* 0x0027806460007988 */ /* 0x0001e40008000404 */
[----:B0-----:R-:W-:-:S06]  /*5a10*/  PRMT R96, RZ, 0x7610, R96 ;  /* 0x00007610ff607816 */ /* 0x001fcc0000000060 */
[----:B------:R0:W5:Y:S01]  /*5a20*/  @!P0 LDG.E.U16 R96, desc[UR8][R68.64] ;  /* 0x0000000844608981 */ /* 0x000162000c1e1500 */
[----:B------:R-:W-:Y:S02]  /*5a30*/  PRMT R97, RZ, 0x7610, R97 ;  /* 0x00007610ff617816 */ /* 0x000fe40000000061 */
[----:B0-----:R-:W-:-:S05]  /*5a40*/  IADD3 R68, P1, PT, R35, R172, RZ ;  /* 0x000000ac23447210 */ /* 0x001fca0007f3e0ff */
[----:B------:R-:W-:-:S05]  /*5a50*/  IMAD.X R69, R24, 0x1, R171, P1 ;  /* 0x0000000118457824 */ /* 0x000fca00008e06ab */
[----:B------:R0:W5:Y:S01]  /*5a60*/  @!P0 LDG.E.U16 R97, desc[UR8][R68.64] ;  /* 0x0000000844618981 */ /* 0x000162000c1e1500 */
[----:B------:R-:W-:Y:S02]  /*5a70*/  PRMT R98, RZ, 0x7610, R98 ;  /* 0x00007610ff627816 */ /* 0x000fe40000000062 */
[----:B0-----:R-:W-:-:S05]  /*5a80*/  IADD3 R68, P1, PT, R215, R172, RZ ;  /* 0x000000acd7447210 */ /* 0x001fca0007f3e0ff */
[----:B------:R-:W-:-:S05]  /*5a90*/  IMAD.X R69, R31, 0x1, R171, P1 ;  /* 0x000000011f457824 */ /* 0x000fca00008e06ab */
[----:B------:R0:W5:Y:S02]  /*5aa0*/  @!P0 LDG.E.U16 R98, desc[UR8][R68.64] ;  /* 0x0000000844628981 */ /* 0x000164000c1e1500 */
[----:B0-----:R-:W-:-:S05]  /*5ab0*/  IADD3 R68, P1, PT, R145, R172, RZ ;  /* 0x000000ac91447210 */ /* 0x001fca0007f3e0ff */
[----:B------:R-:W-:Y:S01]  /*5ac0*/  IMAD.X R69, R133, 0x1, R171, P1 ;  /* 0x0000000185457824 */ /* 0x000fe200008e06ab */
[----:B------:R-:W-:Y:S01]  /*5ad0*/  PRMT R100, RZ, 0x7610, R100 ;  /* 0x00007610ff647816 */ /* 0x000fe20000000064 */
[----:B---3--:R0:W-:Y:S02]  /*5ae0*/  STS.U16 [R89+UR4], R99 ;  /* 0x0000006359007988 */ /* 0x0081e40008000404 */
[----:B0-----:R-:W-:-:S06]  /*5af0*/  PRMT R99, RZ, 0x7610, R99 ;  /* 0x00007610ff637816 */ /* 0x001fcc0000000063 */
[----:B------:R0:W3:Y:S02]  /*5b00*/  @!P0 LDG.E.U16 R99, desc[UR8][R68.64] ;  /* 0x0000000844638981 */ /* 0x0000e4000c1e1500 */
[----:B0-----:R-:W-:-:S05]  /*5b10*/  IADD3 R68, P1, PT, R152, R172, RZ ;  /* 0x000000ac98447210 */ /* 0x001fca0007f3e0ff */
[----:B------:R-:W-:-:S05]  /*5b20*/  IMAD.X R69, R142, 0x1, R171, P1 ;  /* 0x000000018e457824 */ /* 0x000fca00008e06ab */
[----:B------:R0:W3:Y:S02]  /*5b30*/  @!P0 LDG.E.U16 R100, desc[UR8][R68.64] ;  /* 0x0000000844648981 */ /* 0x0000e4000c1e1500 */
[----:B0-----:R-:W-:Y:S02]  /*5b40*/  IADD3 R68, P1, PT, R211, R172, RZ ;  /* 0x000000acd3447210 */ /* 0x001fe40007f3e0ff */
[----:B--2---:R0:W-:Y:S03]  /*5b50*/  STS.U16 [R89+UR4+0x400], R90 ;  /* 0x0004005a59007988 */ /* 0x0041e60008000404 */
[----:B------:R-:W-:Y:S01]  /*5b60*/  IMAD.X R69, R188, 0x1, R171, P1 ;  /* 0x00000001bc457824 */ /* 0x000fe200008e06ab */
[----:B0-----:R-:W-:Y:S01]  /*5b70*/  PRMT R90, RZ, 0x7610, R90 ;  /* 0x00007610ff5a7816 */ /* 0x001fe2000000005a */
[----:B----4-:R0:W-:Y:S05]  /*5b80*/  STS.U16 [R89+UR4+0x1e00], R102 ;  /* 0x001e006659007988 */ /* 0x0101ea0008000404 */
[----:B------:R1:W2:Y:S01]  /*5b90*/  @!P0 LDG.E.U16 R90, desc[UR8][R68.64] ;  /* 0x00000008445a8981 */ /* 0x0002a2000c1e1500 */
[----:B0-----:R-:W-:-:S02]  /*5ba0*/  PRMT R102, RZ, 0x7610, R102 ;  /* 0x00007610ff667816 */ /* 0x001fc40000000066 */
[----:B-1----:R-:W-:-:S05]  /*5bb0*/  IADD3 R68, P1, PT, R228, R172, RZ ;  /* 0x000000ace4447210 */ /* 0x002fca0007f3e0ff */
[----:B------:R-:W-:-:S05]  /*5bc0*/  IMAD.X R69, R208, 0x1, R171, P1 ;  /* 0x00000001d0457824 */ /* 0x000fca00008e06ab */
[----:B------:R0:W4:Y:S01]  /*5bd0*/  @!P0 LDG.E.U16 R102, desc[UR8][R68.64] ;  /* 0x0000000844668981 */ /* 0x000122000c1e1500 */
[----:B------:R-:W-:Y:S02]  /*5be0*/  PRMT R91, RZ, 0x7610, R91 ;  /* 0x00007610ff5b7816 */ /* 0x000fe4000000005b */
[----:B0-----:R-:W-:-:S05]  /*5bf0*/  IADD3 R68, P1, PT, R205, R172, RZ ;  /* 0x000000accd447210 */ /* 0x001fca0007f3e0ff */
[----:B------:R-:W-:-:S05]  /*5c00*/  IMAD.X R69, R181, 0x1, R171, P1 ;  /* 0x00000001b5457824 */ /* 0x000fca00008e06ab */
[----:B------:R0:W2:Y:S01]  /*5c10*/  @!P0 LDG.E.U16 R91, desc[UR8][R68.64] ;  /* 0x00000008445b8981 */ /* 0x0000a2000c1e1500 */
[----:B------:R-:W-:Y:S02]  /*5c20*/  PRMT R92, RZ, 0x7610, R92 ;  /* 0x00007610ff5c7816 */ /* 0x000fe4000000005c */
[----:B0-----:R-:W-:-:S05]  /*5c30*/  IADD3 R68, P1, PT, R177, R172, RZ ;  /* 0x000000acb1447210 */ /* 0x001fca0007f3e0ff */
[----:B------:R-:W-:Y:S01]  /*5c40*/  IMAD.X R69, R176, 0x1, R171, P1 ;  /* 0x00000001b0457824 */ /* 0x000fe200008e06ab */
[----:B------:R0:W-:Y:S04]  /*5c50*/  STS.U16 [R89+UR4+0x1c00], R93 ;  /* 0x001c005d59007988 */ /* 0x0001e80008000404 */
[----:B------:R1:W2:Y:S01]  /*5c60*/  @!P0 LDG.E.U16 R92, desc[UR8][R68.64] ;  /* 0x00000008445c8981 */ /* 0x0002a2000c1e1500 */
[----:B0-----:R-:W-:Y:S02]  /*5c70*/  PRMT R93, RZ, 0x7610, R93 ;  /* 0x00007610ff5d7816 */ /* 0x001fe4000000005d */
[----:B-1----:R-:W-:-:S05]  /*5c80*/  IADD3 R68, P1, PT, R224, R172, RZ ;  /* 0x000000ace0447210 */ /* 0x002fca0007f3e0ff */
[----:B------:R-:W-:Y:S01]  /*5c90*/  IMAD.X R69, R200, 0x1, R171, P1 ;  /* 0x00000001c8457824 */ /* 0x000fe200008e06ab */
[----:B-----5:R0:W-:Y:S04]  /*5ca0*/  STS.U16 [R89+UR4+0x800], R94 ;  /* 0x0008005e59007988 */ /* 0x0201e80008000404 */
[----:B------:R1:W5:Y:S01]  /*5cb0*/  @!P0 LDG.E.U16 R93, desc[UR8][R68.64] ;  /* 0x00000008445d8981 */ /* 0x000362000c1e1500 */
[----:B0-----:R-:W-:Y:S02]  /*5cc0*/  PRMT R94, RZ, 0x7610, R94 ;  /* 0x00007610ff5e7816 */ /* 0x001fe4000000005e */
[----:B-1----:R-:W-:-:S05]  /*5cd0*/  IADD3 R68, P1, PT, R197, R172, RZ ;  /* 0x000000acc5447210 */ /* 0x002fca0007f3e0ff */
[----:B------:R-:W-:Y:S01]  /*5ce0*/  IMAD.X R69, R3, 0x1, R171, P1 ;  /* 0x0000000103457824 */ /* 0x000fe200008e06ab */
[----:B------:R0:W-:Y:S04]  /*5cf0*/  STS.U16 [R89+UR4+0xa00], R95 ;  /* 0x000a005f59007988 */ /* 0x0001e80008000404 */
[----:B------:R1:W2:Y:S01]  /*5d00*/  @!P0 LDG.E.U16 R94, desc[UR8][R68.64] ;  /* 0x00000008445e8981 */ /* 0x0002a2000c1e1500 */
[----:B0-----:R-:W-:Y:S02]  /*5d10*/  PRMT R95, RZ, 0x7610, R95 ;  /* 0x00007610ff5f7816 */ /* 0x001fe4000000005f */
[----:B-1----:R-:W-:-:S05]  /*5d20*/  IADD3 R68, P1, PT, R13, R172, RZ ;  /* 0x000000ac0d447210 */ /* 0x002fca0007f3e0ff */
[----:B------:R-:W-:-:S05]  /*5d30*/  IMAD.X R69, R6, 0x1, R171, P1 ;  /* 0x0000000106457824 */ /* 0x000fca00008e06ab */
[----:B------:R0:W4:Y:S02]  /*5d40*/  @!P0 LDG.E.U16 R95, desc[UR8][R68.64] ;  /* 0x00000008445f8981 */ /* 0x000124000c1e1500 */
[----:B0-----:R-:W-:-:S05]  /*5d50*/  IADD3 R68, P1, PT, R220, R172, RZ ;  /* 0x000000acdc447210 */ /* 0x001fca0007f3e0ff */
[----:B------:R-:W-:Y:S01]  /*5d60*/  IMAD.X R69, R192, 0x1, R171, P1 ;  /* 0x00000001c0457824 */ /* 0x000fe200008e06ab */
[----:B------:R0:W-:Y:S02]  /*5d70*/  STS.U16 [R89+UR4+0x1200], R96 ;  /* 0x0012006059007988 */ /* 0x0001e40008000404 */
[----:B0-----:R-:W-:-:S06]  /*5d80*/  PRMT R96, RZ, 0x7610, R96 ;  /* 0x00007610ff607816 */ /* 0x001fcc0000000060 */
[----:B------:R0:W4:Y:S04]  /*5d90*/  @!P0 LDG.E.U16 R96, desc[UR8][R68.64] ;  /* 0x0000000844608981 */ /* 0x000128000c1e1500 */
[----:B------:R1:W-:Y:S01]  /*5da0*/  STS.U16 [R89+UR4+0x1400], R97 ;  /* 0x0014006159007988 */ /* 0x0003e20008000404 */
[----:B0-----:R-:W-:Y:S02]  /*5db0*/  IADD3 R68, P1, PT, R189, R172, RZ ;  /* 0x000000acbd447210 */ /* 0x001fe40007f3e0ff */
[----:B-1----:R-:W-:-:S03]  /*5dc0*/  PRMT R97, RZ, 0x7610, R97 ;  /* 0x00007610ff617816 */ /* 0x002fc60000000061 */
[----:B------:R-:W-:-:S05]  /*5dd0*/  IMAD.X R69, R15, 0x1, R171, P1 ;  /* 0x000000010f457824 */ /* 0x000fca00008e06ab */
[----:B------:R0:W4:Y:S04]  /*5de0*/  @!P0 LDG.E.U16 R97, desc[UR8][R68.64] ;  /* 0x0000000844618981 */ /* 0x000128000c1e1500 */
[----:B------:R1:W-:Y:S01]  /*5df0*/  STS.U16 [R89+UR4+0x1600], R98 ;  /* 0x0016006259007988 */ /* 0x0003e20008000404 */
[----:B0-----:R-:W-:Y:S02]  /*5e00*/  IADD3 R68, P1, PT, R30, R172, RZ ;  /* 0x000000ac1e447210 */ /* 0x001fe40007f3e0ff */
[----:B-1----:R-:W-:-:S03]  /*5e10*/  PRMT R98, RZ, 0x7610, R98 ;  /* 0x00007610ff627816 */ /* 0x002fc60000000062 */
[----:B------:R-:W-:-:S05]  /*5e20*/  IMAD.X R69, R20, 0x1, R171, P1 ;  /* 0x0000000114457824 */ /* 0x000fca00008e06ab */
[----:B------:R0:W4:Y:S02]  /*5e30*/  @!P0 LDG.E.U16 R98, desc[UR8][R68.64] ;  /* 0x0000000844628981 */ /* 0x000124000c1e1500 */
[----:B0-----:R-:W-:-:S05]  /*5e40*/  IADD3 R68, P1, PT, R216, R172, RZ ;  /* 0x000000acd8447210 */ /* 0x001fca0007f3e0ff */
[----:B------:R-:W-:Y:S01]  /*5e50*/  IMAD.X R69, R26, 0x1, R171, P1 ;  /* 0x000000011a457824 */ /* 0x000fe200008e06ab */
[----:B------:R0:W-:Y:S02]  /*5e60*/  STS.U16 [R89+UR4+0xc00], R101 ;  /* 0x000c006559007988 */ /* 0x0001e40008000404 */
[----:B0-----:R-:W-:Y:S02]  /*5e70*/  PRMT R101, RZ, 0x7610, R101 ;  /* 0x00007610ff657816 */ /* 0x001fe40000000065 */
[----:B---3--:R0:W-:Y:S02]  /*5e80*/  STS.U16 [R89+UR4+0x1800], R99 ;  /* 0x0018006359007988 */ /* 0x0081e40008000404 */
[----:B0-----:R-:W-:-:S06]  /*5e90*/  PRMT R99, RZ, 0x7610, R99 ;  /* 0x00007610ff637816 */ /* 0x001fcc0000000063 */
[----:B------:R0:W3:Y:S04]  /*5ea0*/  @!P0 LDG.E.U16 R99, desc[UR8][R68.64] ;  /* 0x0000000844638981 */ /* 0x0000e8000c1e1500 */
[----:B------:R1:W-:Y:S01]  /*5eb0*/  STS.U16 [R89+UR4+0x1a00], R100 ;  /* 0x001a006459007988 */ /* 0x0003e20008000404 */
[----:B0-----:R-:W-:Y:S02]  /*5ec0*/  IADD3 R68, P1, PT, R141, R172, RZ ;  /* 0x000000ac8d447210 */ /* 0x001fe40007f3e0ff */
[----:B-1----:R-:W-:-:S03]  /*5ed0*/  PRMT R100, RZ, 0x7610, R100 ;  /* 0x00007610ff647816 */ /* 0x002fc60000000064 */
[----:B------:R-:W-:-:S05]  /*5ee0*/  IMAD.X R69, R32, 0x1, R171, P1 ;  /* 0x0000000120457824 */ /* 0x000fca00008e06ab */
[----:B------:R0:W3:Y:S02]  /*5ef0*/  @!P0 LDG.E.U16 R100, desc[UR8][R68.64] ;  /* 0x0000000844648981 */ /* 0x0000e4000c1e1500 */
[----:B0-----:R-:W-:-:S05]  /*5f00*/  IADD3 R68, P1, PT, R147, R172, RZ ;  /* 0x000000ac93447210 */ /* 0x001fca0007f3e0ff */
[----:B------:R-:W-:-:S05]  /*5f10*/  IMAD.X R69, R137, 0x1, R171, P1 ;  /* 0x0000000189457824 */ /* 0x000fca00008e06ab */
[----:B------:R0:W3:Y:S04]  /*5f20*/  @!P0 LDG.E.U16 R101, desc[UR8][R68.64] ;  /* 0x0000000844658981 */ /* 0x0000e8000c1e1500 */
[----:B------:R-:W-:Y:S04]  /*5f30*/  STS.U16 [R89+UR4+0x200], R129 ;  /* 0x0002008159007988 */ /* 0x000fe80008000404 */
[----:B------:R-:W-:Y:S01]  /*5f40*/  STS.U16 [R89+UR4+0x600], R130 ;  /* 0x0006008259007988 */ /* 0x000fe20008000404 */
[----:B0-----:R-:W-:-:S03]  /*5f50*/  IADD3 R68, P1, PT, R229, R172, RZ ;  /* 0x000000ace5447210 */ /* 0x001fc60007f3e0ff */
[----:B------:R-:W-:Y:S04]  /*5f60*/  STS.U16 [R89+UR4+0xe00], R103 ;  /* 0x000e006759007988 */ /* 0x000fe80008000404 */
[----:B------:R-:W-:Y:S01]  /*5f70*/  STS.U16 [R89+UR4+0x1000], R128 ;  /* 0x0010008059007988 */ /* 0x000fe20008000404 */
[----:B------:R-:W-:-:S03]  /*5f80*/  IMAD.X R69, R210, 0x1, R171, P1 ;  /* 0x00000001d2457824 */ /* 0x000fc600008e06ab */
[----:B------:R0:W-:Y:S02]  /*5f90*/  STS.U16 [R73+UR4+0x1a80], R74 ;  /* 0x001a804a49007988 */ /* 0x0001e40008000404 */
[----:B0-----:R-:W-:Y:S02]  /*5fa0*/  PRMT R74, RZ, 0x7610, R74 ;  /* 0x00007610ff4a7816 */ /* 0x001fe4000000004a */
[----:B------:R0:W-:Y:S04]  /*5fb0*/  STS.U16 [R73+UR4+0x1c80], R75 ;  /* 0x001c804b49007988 */ /* 0x0001e80008000404 */
[----:B------:R1:W3:Y:S01]  /*5fc0*/  @!P0 LDG.E.U16 R74, desc[UR8][R68.64] ;  /* 0x00000008444a8981 */ /* 0x0002e2000c1e1500 */
[----:B0-----:R-:W-:Y:S02]  /*5fd0*/  PRMT R75, RZ, 0x7610, R75 ;  /* 0x00007610ff4b7816 */ /* 0x001fe4000000004b */
[----:B-1----:R-:W-:-:S05]  /*5fe0*/  IADD3 R68, P1, PT, R207, R172, RZ ;  /* 0x000000accf447210 */ /* 0x002fca0007f3e0ff */
[----:B------:R-:W-:Y:S01]  /*5ff0*/  IMAD.X R69, R183, 0x1, R171, P1 ;  /* 0x00000001b7457824 */ /* 0x000fe200008e06ab */
[----:B------:R0:W-:Y:S04]  /*6000*/  STS.U16 [R73+UR4+0x1e80], R88 ;  /* 0x001e805849007988 */ /* 0x0001e80008000404 */
[----:B------:R1:W3:Y:S01]  /*6010*/  @!P0 LDG.E.U16 R75, desc[UR8][R68.64] ;  /* 0x00000008444b8981 */ /* 0x0002e2000c1e1500 */
[----:B0-----:R-:W-:Y:S02]  /*6020*/  PRMT R88, RZ, 0x7610, R88 ;  /* 0x00007610ff587816 */ /* 0x001fe40000000058 */
[----:B-1----:R-:W-:-:S05]  /*6030*/  IADD3 R68, P1, PT, R180, R172, RZ ;  /* 0x000000acb4447210 */ /* 0x002fca0007f3e0ff */
[----:B------:R-:W-:-:S05]  /*6040*/  IMAD.X R69, R179, 0x1, R171, P1 ;  /* 0x00000001b3457824 */ /* 0x000fca00008e06ab */
[----:B------:R0:W3:Y:S01]  /*6050*/  @!P0 LDG.E.U16 R88, desc[UR8][R68.64] ;  /* 0x0000000844588981 */ /* 0x0000e2000c1e1500 */
[----:B------:R-:W-:Y:S02]  /*6060*/  PRMT R89, RZ, 0x7610, R89 ;  /* 0x00007610ff597816 */ /* 0x000fe40000000059 */
[----:B0-----:R-:W-:-:S05]  /*6070*/  IADD3 R68, P1, PT, R225, R172, RZ ;  /* 0x000000ace1447210 */ /* 0x001fca0007f3e0ff */
[----:B------:R-:W-:Y:S01]  /*6080*/  IMAD.X R69, R202, 0x1, R171, P1 ;  /* 0x00000001ca457824 */ /* 0x000fe200008e06ab */
[----:B--2---:R0:W-:Y:S04]  /*6090*/  STS.U16 [R73+UR4+0x80], R90 ;  /* 0x0000805a49007988 */ /* 0x0041e80008000404 */
[----:B------:R1:W2:Y:S01]  /*60a0*/  @!P0 LDG.E.U16 R89, desc[UR8][R68.64] ;  /* 0x0000000844598981 */ /* 0x0002a2000c1e1500 */
        /* <DEDUP_REMOVED lines=8> */
[----:B------:R0:W2:Y:S04]  /*6130*/  @!P0 LDG.E.U16 R91, desc[UR8][R68.64] ;  /* 0x00000008445b8981 */ /* 0x0000a8000c1e1500 */
[----:B------:R1:W-:Y:S01]  /*6140*/  STS.U16 [R73+UR4+0x680], R92 ;  /* 0x0006805c49007988 */ /* 0x0003e20008000404 */
[----:B0-----:R-:W-:Y:S02]  /*6150*/  IADD3 R68, P1, PT, R221, R172, RZ ;  /* 0x000000acdd447210 */ /* 0x001fe40007f3e0ff */
[----:B-1----:R-:W-:-:S03]  /*6160*/  PRMT R92, RZ, 0x7610, R92 ;  /* 0x00007610ff5c7816 */ /* 0x002fc6000000005c */
[----:B------:R-:W-:Y:S01]  /*6170*/  IMAD.X R69, R194, 0x1, R171, P1 ;  /* 0x00000001c2457824 */ /* 0x000fe200008e06ab */
[----:B-----5:R0:W-:Y:S04]  /*6180*/  STS.U16 [R73+UR4+0x880], R93 ;  /* 0x0008805d49007988 */ /* 0x0201e80008000404 */
        /* <DEDUP_REMOVED lines=8> */
[----:B------:R-:W-:Y:S01]  /*6210*/  IMAD.X R69, R16, 0x1, R171, P1 ;  /* 0x0000000110457824 */ /* 0x000fe200008e06ab */
[----:B----4-:R0:W-:Y:S04]  /*6220*/  STS.U16 [R73+UR4+0xc80], R95 ;  /* 0x000c805f49007988 */ /* 0x0101e80008000404 */
[----:B------:R1:W4:Y:S01]  /*6230*/  @!P0 LDG.E.U16 R94, desc[UR8][R68.64] ;  /* 0x00000008445e8981 */ /* 0x000322000c1e1500 */
[----:B0-----:R-:W-:Y:S02]  /*6240*/  PRMT R95, RZ, 0x7610, R95 ;  /* 0x00007610ff5f7816 */ /* 0x001fe4000000005f */
[----:B-1----:R-:W-:-:S05]  /*6250*/  IADD3 R68, P1, PT, R217, R172, RZ ;  /* 0x000000acd9447210 */ /* 0x002fca0007f3e0ff */
[----:B------:R-:W-:Y:S01]  /*6260*/  IMAD.X R69, R22, 0x1, R171, P1 ;  /* 0x0000000116457824 */ /* 0x000fe200008e06ab */
[----:B------:R0:W-:Y:S04]  /*6270*/  STS.U16 [R73+UR4+0xe80], R96 ;  /* 0x000e806049007988 */ /* 0x0001e80008000404 */
        /* <DEDUP_REMOVED lines=14> */
[----:B---3--:R0:W-:Y:S04]  /*6360*/  STS.U16 [R73+UR4+0x1480], R99 ;  /* 0x0014806349007988 */ /* 0x0081e80008000404 */
        /* <DEDUP_REMOVED lines=8> */
[----:B------:R-:W-:Y:S01]  /*63f0*/  IMAD.X R69, R182, 0x1, R171, P1 ;  /* 0x00000001b6457824 */ /* 0x000fe200008e06ab */
[----:B------:R-:W-:Y:S04]  /*6400*/  STS.U16 [R73+UR4+0x280], R102 ;  /* 0x0002806649007988 */ /* 0x000fe80008000404 */
[----:B------:R0:W3:Y:S04]  /*6410*/  @!P0 LDG.E.U16 R100, desc[UR8][R68.64] ;  /* 0x0000000844648981 */ /* 0x0000e8000c1e1500 */
[----:B------:R1:W-:Y:S01]  /*6420*/  STS.U16 [R73+UR4+0x1880], R101 ;  /* 0x0018806549007988 */ /* 0x0003e20008000404 */
[----:B0-----:R-:W-:-:S02]  /*6430*/  IADD3 R68, P1, PT, R209, R172, RZ ;  /* 0x000000acd1447210 */ /* 0x001fc40007f3e0ff */
[----:B-1----:R-:W-:-:S03]  /*6440*/  PRMT R73, RZ, 0x7610, R73 ;  /* 0x00007610ff497816 */ /* 0x002fc60000000049 */
[----:B------:R-:W-:-:S05]  /*6450*/  IMAD.X R69, R185, 0x1, R171, P1 ;  /* 0x00000001b9457824 */ /* 0x000fca00008e06ab */
[----:B------:R0:W3:Y:S01]  /*6460*/  @!P0 LDG.E.U16 R73, desc[UR8][R68.64] ;  /* 0x0000000844498981 */ /* 0x0000e2000c1e1500 */
[----:B------:R-:W-:Y:S02]  /*6470*/  PRMT R101, RZ, 0x7610, R101 ;  /* 0x00007610ff657816 */ /* 0x000fe40000000065 */
[----:B0-----:R-:W-:-:S05]  /*6480*/  IADD3 R68, P1, PT, R201, R172, RZ ;  /* 0x000000acc9447210 */ /* 0x001fca0007f3e0ff */
[----:B------:R-:W-:Y:S01]  /*6490*/  IMAD.X R69, R175, 0x1, R171, P1 ;  /* 0x00000001af457824 */ /* 0x000fe200008e06ab */
        /* <DEDUP_REMOVED lines=44> */
[----:B------:R0:W2:Y:S02]  /*6760*/  @!P0 LDG.E.U16 R91, desc[UR8][R68.64] ;  /* 0x00000008445b8981 */ /* 0x0000a4000c1e1500 */
[----:B0-----:R-:W0:Y:S02]  /*6770*/  S2R R68, SR_TID.X ;  /* 0x0000000000447919 */ /* 0x001e240000002100 */
[----:B-----5:R1:W-:Y:S02]  /*6780*/  STS.U16 [R72+UR4+0xd00], R92 ;  /* 0x000d005c48007988 */ /* 0x0203e40008000404 */
[----:B-1----:R-:W1:Y:S02]  /*6790*/  S2R R92, SR_CgaCtaId ;  /* 0x00000000005c7919 */ /* 0x002e640000008800 */
[----:B------:R5:W-:Y:S01]  /*67a0*/  STS.U16 [R72+UR4+0x500], R88 ;  /* 0x0005005848007988 */ /* 0x000be20008000404 */
[C---:B0-----:R-:W-:Y:S01]  /*67b0*/  IMAD.SHL.U32 R128, R68.reuse, 0x40, RZ ;  /* 0x0000004044807824 */ /* 0x041fe200078e00ff */
[C---:B------:R-:W-:Y:S01]  /*67c0*/  LOP3.LUT R130, R68.reuse, 0x3f, RZ, 0xc0, !PT ;  /* 0x0000003f44827812 */ /* 0x040fe200078ec0ff */
[----:B------:R-:W-:-:S03]  /*67d0*/  IMAD.SHL.U32 R69, R68, 0x8, RZ ;  /* 0x0000000844457824 */ /* 0x000fc600078e00ff */
[----:B------:R-:W-:Y:S01]  /*67e0*/  LOP3.LUT R128, R128, 0x1c0, RZ, 0xc0, !PT ;  /* 0x000001c080807812 */ /* 0x000fe200078ec0ff */
[----:B------:R-:W-:-:S03]  /*67f0*/  IMAD.SHL.U32 R130, R130, 0x2, RZ ;  /* 0x0000000282827824 */ /* 0x000fc600078e00ff */
[----:B------:R-:W-:Y:S01]  /*6800*/  LOP3.LUT R128, R128, 0x30, R69, 0xf8, !PT ;  /* 0x0000003080807812 */ /* 0x000fe200078ef845 */
[----:B------:R-:W-:Y:S01]  /*6810*/  IMAD.SHL.U32 R69, R68, 0x2, RZ ;  /* 0x0000000244457824 */ /* 0x000fe200078e00ff */
[----:B------:R-:W-:Y:S01]  /*6820*/  LOP3.LUT R130, R130, 0x30, RZ, 0x3c, !PT ;  /* 0x0000003082827812 */ /* 0x000fe200078e3cff */
[----:B------:R-:W-:Y:S03]  /*6830*/  STS.U16 [R72+UR4+0xf00], R93 ;  /* 0x000f005d48007988 */ /* 0x000fe60008000404 */
[C-C-:B-----5:R-:W-:Y:S01]  /*6840*/  LOP3.LUT R88, R128.reuse, 0x10, R69.reuse, 0x78, !PT ;  /* 0x0000001080587812 */ /* 0x160fe200078e7845 */
[----:B----4-:R-:W-:Y:S01]  /*6850*/  STS.U16 [R72+UR4+0x1100], R94 ;  /* 0x0011005e48007988 */ /* 0x010fe20008000404 */
[----:B------:R-:W-:Y:S01]  /*6860*/  LOP3.LUT R128, R128, 0x30, R69, 0x78, !PT ;  /* 0x0000003080807812 */ /* 0x000fe200078e7845 */
[----:B------:R-:W-:Y:S02]  /*6870*/  IMAD.SHL.U32 R69, R68, 0x20, RZ ;  /* 0x0000002044457824 */ /* 0x000fe400078e00ff */
[----:B------:R-:W-:Y:S04]  /*6880*/  STS.U16 [R72+UR4+0x1300], R95 ;  /* 0x0013005f48007988 */ /* 0x000fe80008000404 */
[----:B------:R-:W-:Y:S04]  /*6890*/  STS.U16 [R72+UR4+0x1500], R96 ;  /* 0x0015006048007988 */ /* 0x000fe80008000404 */
[----:B------:R-:W-:Y:S04]  /*68a0*/  STS.U16 [R72+UR4+0x1700], R97 ;  /* 0x0017006148007988 */ /* 0x000fe80008000404 */
[----:B---3--:R0:W-:Y:S04]  /*68b0*/  STS.U16 [R72+UR4+0x1900], R98 ;  /* 0x0019006248007988 */ /* 0x0081e80008000404 */
[----:B------:R-:W-:Y:S04]  /*68c0*/  STS.U16 [R130+UR4+0x1b80], R36 ;  /* 0x001b802482007988 */ /* 0x000fe80008000404 */
[----:B------:R-:W-:Y:S01]  /*68d0*/  STS.U16 [R130+UR4+0x1d80], R37 ;  /* 0x001d802582007988 */ /* 0x000fe20008000404 */
[----:B0-----:R-:W-:-:S03]  /*68e0*/  MOV R72, 0x400 ;  /* 0x0000040000487802 */ /* 0x001fc60000000f00 */
[----:B------:R-:W-:Y:S04]  /*68f0*/  STS.U16 [R130+UR4+0x1f80], R38 ;  /* 0x001f802682007988 */ /* 0x000fe80008000404 */
[----:B------:R-:W-:Y:S04]  /*6900*/  STS.U16 [R130+UR4+0x580], R99 ;  /* 0x0005806382007988 */ /* 0x000fe80008000404 */
[----:B------:R-:W-:Y:S01]  /*6910*/  STS.U16 [R130+UR4+0x380], R100 ;  /* 0x0003806482007988 */ /* 0x000fe20008000404 */
[----:B------:R-:W-:-:S03]  /*6920*/  LOP3.LUT R88, R88, 0x200, R69, 0xf8, !PT ;  /* 0x0000020058587812 */ /* 0x000fc600078ef845 */
[----:B------:R-:W-:Y:S01]  /*6930*/  STS.U16 [R130+UR4+0x180], R73 ;  /* 0x0001804982007988 */ /* 0x000fe20008000404 */
[----:B-1----:R-:W-:Y:S02]  /*6940*/  LEA R72, R92, R72, 0x18 ;  /* 0x000000485c487211 */ /* 0x002fe400078ec0ff */
[----:B------:R-:W-:-:S05]  /*6950*/  LOP3.LUT R69, R68, 0x20, RZ, 0xc0, !PT ;  /* 0x0000002044457812 */ /* 0x000fca00078ec0ff */
[----:B------:R-:W-:Y:S01]  /*6960*/  IMAD R68, R69, 0x10, R72 ;  /* 0x0000001045447824 */ /* 0x000fe200078e0248 */
[----:B------:R-:W-:Y:S03]  /*6970*/  STS.U16 [R130+UR4+0x780], R101 ;  /* 0x0007806582007988 */ /* 0x000fe60008000404 */
[----:B------:R-:W-:Y:S01]  /*6980*/  IMAD.IADD R128, R128, 0x1, R68 ;  /* 0x0000000180807824 */ /* 0x000fe200078e0244 */
[----:B------:R-:W-:Y:S01]  /*6990*/  LOP3.LUT R68, R88, 0x20, RZ, 0x3c, !PT ;  /* 0x0000002058447812 */ /* 0x000fe200078e3cff */
[----:B------:R-:W-:Y:S01]  /*69a0*/  STS.U16 [R130+UR4+0x980], R71 ;  /* 0x0009804782007988 */ /* 0x000fe20008000404 */
[----:B------:R-:W-:-:S03]  /*69b0*/  IMAD.IADD R88, R72, 0x1, R88 ;  /* 0x0000000148587824 */ /* 0x000fc600078e0258 */
[----:B------:R-:W-:Y:S04]  /*69c0*/  STS.U16 [R130+UR4+0xb80], R39 ;  /* 0x000b802782007988 */ /* 0x000fe80008000404 */
[----:B------:R-:W-:Y:S04]  /*69d0*/  STS.U16 [R130+UR4+0xd80], R70 ;  /* 0x000d804682007988 */ /* 0x000fe80008000404 */
[----:B------:R-:W-:Y:S04]  /*69e0*/  STS.U16 [R130+UR4+0xf80], R74 ;  /* 0x000f804a82007988 */ /* 0x000fe80008000404 */
[----:B------:R-:W-:Y:S04]  /*69f0*/  STS.U16 [R130+UR4+0x1180], R75 ;  /* 0x0011804b82007988 */ /* 0x000fe80008000404 */
[----:B--2---:R-:W-:Y:S04]  /*6a00*/  STS.U16 [R130+UR4+0x1380], R102 ;  /* 0x0013806682007988 */ /* 0x004fe80008000404 */
[----:B------:R-:W-:Y:S04]  /*6a10*/  STS.U16 [R130+UR4+0x1580], R89 ;  /* 0x0015805982007988 */ /* 0x000fe80008000404 */
[----:B------:R-:W-:Y:S04]  /*6a20*/  STS.U16 [R130+UR4+0x1780], R90 ;  /* 0x0017805a82007988 */ /* 0x000fe80008000404 */
[----:B------:R-:W-:Y:S01]  /*6a30*/  STS.U16 [R130+UR4+0x1980], R91 ;  /* 0x0019805b82007988 */ /* 0x000fe20008000404 */
[----:B------:R-:W-:Y:S01]  /*6a40*/  BAR.SYNC.DEFER_BLOCKING 0x0 ;  /* 0x0000000000007b1d */ /* 0x000fe20000010000 */
[----:B------:R-:W-:-:S05]  /*6a50*/  IMAD.IADD R72, R72, 0x1, R68 ;  /* 0x0000000148487824 */ /* 0x000fca00078e0244 */
[----:B------:R-:W-:Y:S04]  /*6a60*/  LDSM.16.MT88.4 R68, [R88+0x2000] ;  /* 0x002000005844783b */ /* 0x000fe80000004200 */
[----:B------:R-:W0:Y:S04]  /*6a70*/  LDSM.16.M88.4 R96, [R128] ;  /* 0x000000008060783b */ /* 0x000e280000000200 */
[----:B------:R-:W1:Y:S04]  /*6a80*/  LDSM.16.MT88.4 R92, [R72+0x2000] ;  /* 0x00200000485c783b */ /* 0x000e680000004200 */
[----:B------:R-:W-:Y:S04]  /*6a90*/  LDSM.16.MT88.4 R88, [R88+0x2400] ;  /* 0x002400005858783b */ /* 0x000fe80000004200 */
[----:B------:R-:W-:Y:S04]  /*6aa0*/  LDSM.16.MT88.4 R72, [R72+0x2400] ;  /* 0x002400004848783b */ /* 0x000fe80000004200 */
[----:B------:R-:W2:Y:S04]  /*6ab0*/  LDSM.16.M88.4 R36, [R128+0x800] ;  /* 0x000800008024783b */ /* 0x000ea80000000200 */
[----:B------:R-:W3:Y:S01]  /*6ac0*/  LDSM.16.M88.4 R100, [R128+0x400] ;  /* 0x000400008064783b */ /* 0x000ee20000000200 */
[-C--:B0-----:R-:W-:Y:S08]  /*6ad0*/  HMMA.16816.F32.BF16 R52, R68, R96.reuse, R52 ;  /* 0x000000604434723c */ /* 0x081ff00000041834 */
[----:B-1----:R-:W-:Y:S08]  /*6ae0*/  HMMA.16816.F32.BF16 R48, R92, R96, R48 ;  /* 0x000000605c30723c */ /* 0x002ff00000041830 */
[----:B--2---:R-:W-:Y:S08]  /*6af0*/  HMMA.16816.F32.BF16 R120, R68, R36, R120 ;  /* 0x000000244478723c */ /* 0x004ff00000041878 */
[-C--:B------:R-:W-:Y:S08]  /*6b00*/  HMMA.16816.F32.BF16 R52, R88, R98.reuse, R52 ;  /* 0x000000625834723c */ /* 0x080ff00000041834 */
[----:B------:R-:W-:Y:S01]  /*6b10*/  HMMA.16816.F32.BF16 R48, R72, R98, R48 ;  /* 0x000000624830723c */ /* 0x000fe20000041830 */
[----:B------:R-:W0:Y:S07]  /*6b20*/  LDSM.16.M88.4 R96, [R128+0xc00] ;  /* 0x000c00008060783b */ /* 0x000e2e0000000200 */
[----:B------:R-:W-:Y:S08]  /*6b30*/  HMMA.16816.F32.BF16 R124, R92, R36, R124 ;  /* 0x000000245c7c723c */ /* 0x000ff0000004187c */
[----:B------:R-:W-:-:S12]  /*6b40*/  HMMA.16816.F32.BF16 R120, R88, R38, R120 ;  /* 0x000000265878723c */ /* 0x000fd80000041878 */
[----:B------:R-:W-:Y:S01]  /*6b50*/  HMMA.16816.F32.BF16 R124, R72, R38, R124 ;  /* 0x00000026487c723c */ /* 0x000fe2000004187c */
[----:B------:R-:W1:Y:S07]  /*6b60*/  LDSM.16.M88.4 R36, [R128+0x1400] ;  /* 0x001400008024783b */ /* 0x000e6e0000000200 */
[-C--:B---3--:R-:W-:Y:S08]  /*6b70*/  HMMA.16816.F32.BF16 R44, R68, R100.reuse, R44 ;  /* 0x00000064442c723c */ /* 0x088ff0000004182c */
[----:B------:R-:W-:Y:S08]  /*6b80*/  HMMA.16816.F32.BF16 R40, R92, R100, R40 ;  /* 0x000000645c28723c */ /* 0x000ff00000041828 */
[-C--:B0-----:R-:W-:Y:S08]  /*6b90*/  HMMA.16816.F32.BF16 R116, R68, R96.reuse, R116 ;  /* 0x000000604474723c */ /* 0x081ff00000041874 */
[----:B------:R-:W-:Y:S08]  /*6ba0*/  HMMA.16816.F32.BF16 R112, R92, R96, R112 ;  /* 0x000000605c70723c */ /* 0x000ff00000041870 */
[-C--:B------:R-:W-:Y:S08]  /*6bb0*/  HMMA.16816.F32.BF16 R44, R88, R102.reuse, R44 ;  /* 0x00000066582c723c */ /* 0x080ff0000004182c */
[----:B------:R-:W-:Y:S01]  /*6bc0*/  HMMA.16816.F32.BF16 R40, R72, R102, R40 ;  /* 0x000000664828723c */ /* 0x000fe20000041828 */
[----:B------:R-:W0:Y:S07]  /*6bd0*/  LDSM.16.M88.4 R100, [R128+0x1000] ;  /* 0x001000008064783b */ /* 0x000e2e0000000200 */
[-C--:B------:R-:W-:Y:S08]  /*6be0*/  HMMA.16816.F32.BF16 R116, R88, R98.reuse, R116 ;  /* 0x000000625874723c */ /* 0x080ff00000041874 */
[----:B------:R-:W-:Y:S01]  /*6bf0*/  HMMA.16816.F32.BF16 R112, R72, R98, R112 ;  /* 0x000000624870723c */ /* 0x000fe20000041870 */
[----:B------:R-:W2:Y:S04]  /*6c00*/  LDSM.16.M88.4 R96, [R128+0x1800] ;  /* 0x001800008060783b */ /* 0x000ea80000000200 */
[----:B------:R-:W3:Y:S03]  /*6c10*/  LDSM.16.M88.4 R128, [R128+0x1c00] ;  /* 0x001c00008080783b */ /* 0x000ee60000000200 */
[-C--:B-1----:R-:W-:Y:S08]  /*6c20*/  HMMA.16816.F32.BF16 R84, R68, R36.reuse, R84 ;  /* 0x000000244454723c */ /* 0x082ff00000041854 */
[----:B------:R-:W-:Y:S01]  /*6c30*/  HMMA.16816.F32.BF16 R56, R92, R36, R56 ;  /* 0x000000245c38723c */ /* 0x000fe20000041838 */
[----:B------:R-:W-:-:S02]  /*6c40*/  IMAD.MOV.U32 R36, RZ, RZ, R168 ;  /* 0x000000ffff247224 */ /* 0x000fc400078e00a8 */
[----:B------:R-:W-:Y:S02]  /*6c50*/  IMAD.MOV.U32 R37, RZ, RZ, R161 ;  /* 0x000000ffff257224 */ /* 0x000fe400078e00a1 */
[----:B------:R-:W-:-:S07]  /*6c60*/  IMAD.WIDE R36, R170, 0x2, R36 ;  /* 0x00000002aa247825 */ /* 0x000fce00078e0224 */
[-C--:B------:R-:W-:Y:S08]  /*6c70*/  HMMA.16816.F32.BF16 R84, R88, R38.reuse, R84 ;  /* 0x000000265854723c */ /* 0x080ff00000041854 */
[----:B------:R-:W-:Y:S01]  /*6c80*/  HMMA.16816.F32.BF16 R56, R72, R38, R56 ;  /* 0x000000264838723c */ /* 0x000fe20000041838 */
[----:B------:R-:W-:Y:S02]  /*6c90*/  IMAD.MOV.U32 R38, RZ, RZ, R167 ;  /* 0x000000ffff267224 */ /* 0x000fe400078e00a7 */
[----:B------:R-:W-:-:S02]  /*6ca0*/  IMAD.MOV.U32 R39, RZ, RZ, R159 ;  /* 0x000000ffff277224 */ /* 0x000fc400078e009f */
[----:B------:R-:W-:-:S04]  /*6cb0*/  IMAD.WIDE R38, R170, 0x2, R38 ;  /* 0x00000002aa267825 */ /* 0x000fc800078e0226 */
[----:B------:R-:W-:Y:S02]  /*6cc0*/  IMAD.MOV.U32 R168, RZ, RZ, R36 ;  /* 0x000000ffffa87224 */ /* 0x000fe400078e0024 */
[----:B------:R-:W-:Y:S02]  /*6cd0*/  IMAD.MOV.U32 R161, RZ, RZ, R37 ;  /* 0x000000ffffa17224 */ /* 0x000fe400078e0025 */
[----:B------:R-:W-:Y:S02]  /*6ce0*/  IMAD.MOV.U32 R167, RZ, RZ, R38 ;  /* 0x000000ffffa77224 */ /* 0x000fe400078e0026 */
[----:B------:R-:W-:Y:S02]  /*6cf0*/  IMAD.MOV.U32 R159, RZ, RZ, R39 ;  /* 0x000000ffff9f7224 */ /* 0x000fe400078e0027 */
[----:B------:R-:W-:Y:S02]  /*6d00*/  IMAD.MOV.U32 R36, RZ, RZ, R166 ;  /* 0x000000ffff247224 */ /* 0x000fe400078e00a6 */
[----:B------:R-:W-:-:S02]  /*6d10*/  IMAD.MOV.U32 R37, RZ, RZ, R157 ;  /* 0x000000ffff257224 */ /* 0x000fc400078e009d */
[----:B------:R-:W-:Y:S02]  /*6d20*/  IMAD.MOV.U32 R38, RZ, RZ, R165 ;  /* 0x000000ffff267224 */ /* 0x000fe400078e00a5 */
[----:B------:R-:W-:Y:S02]  /*6d30*/  IMAD.MOV.U32 R39, RZ, RZ, R155 ;  /* 0x000000ffff277224 */ /* 0x000fe400078e009b */
[----:B------:R-:W-:-:S04]  /*6d40*/  IMAD.WIDE R36, R170, 0x2, R36 ;  /* 0x00000002aa247825 */ /* 0x000fc800078e0224 */
[----:B------:R-:W-:Y:S01]  /*6d50*/  IMAD.WIDE R38, R170, 0x2, R38 ;  /* 0x00000002aa267825 */ /* 0x000fe200078e0226 */
[C---:B0-----:R-:W-:Y:S03]  /*6d60*/  HMMA.16816.F32.BF16 R108, R68.reuse, R100, R108 ;  /* 0x00000064446c723c */ /* 0x041fe6000004186c */
[----:B------:R-:W-:Y:S02]  /*6d70*/  IMAD.MOV.U32 R166, RZ, RZ, R36 ;  /* 0x000000ffffa67224 */ /* 0x000fe400078e0024 */
[----:B------:R-:W-:Y:S02]  /*6d80*/  IMAD.MOV.U32 R157, RZ, RZ, R37 ;  /* 0x000000ffff9d7224 */ /* 0x000fe400078e0025 */
[----:B------:R-:W-:Y:S01]  /*6d90*/  IMAD.MOV.U32 R165, RZ, RZ, R38 ;  /* 0x000000ffffa57224 */ /* 0x000fe200078e0026 */
[----:B--2---:R-:W-:Y:S01]  /*6da0*/  HMMA.16816.F32.BF16 R80, R68, R96, R80 ;  /* 0x000000604450723c */ /* 0x004fe20000041850 */
[----:B------:R-:W-:-:S02]  /*6db0*/  IMAD.MOV.U32 R155, RZ, RZ, R39 ;  /* 0x000000ffff9b7224 */ /* 0x000fc400078e0027 */
[----:B------:R-:W-:Y:S02]  /*6dc0*/  IMAD.MOV.U32 R36, RZ, RZ, R163 ;  /* 0x000000ffff247224 */ /* 0x000fe400078e00a3 */
[----:B------:R-:W-:Y:S02]  /*6dd0*/  IMAD.MOV.U32 R37, RZ, RZ, R151 ;  /* 0x000000ffff257224 */ /* 0x000fe400078e0097 */
[----:B------:R-:W-:Y:S01]  /*6de0*/  IMAD.MOV.U32 R38, RZ, RZ, R162 ;  /* 0x000000ffff267224 */ /* 0x000fe200078e00a2 */
[----:B---3--:R-:W-:Y:S01]  /*6df0*/  HMMA.16816.F32.BF16 R76, R68, R128, R76 ;  /* 0x00000080444c723c */ /* 0x008fe2000004184c */
[----:B------:R-:W-:Y:S02]  /*6e00*/  IMAD.MOV.U32 R68, RZ, RZ, R164 ;  /* 0x000000ffff447224 */ /* 0x000fe400078e00a4 */
[----:B------:R-:W-:Y:S02]  /*6e10*/  IMAD.MOV.U32 R69, RZ, RZ, R153 ;  /* 0x000000ffff457224 */ /* 0x000fe400078e0099 */
[----:B------:R-:W-:-:S02]  /*6e20*/  IMAD.MOV.U32 R39, RZ, RZ, R149 ;  /* 0x000000ffff277224 */ /* 0x000fc400078e0095 */
[----:B------:R-:W-:-:S04]  /*6e30*/  IMAD.WIDE R68, R170, 0x2, R68 ;  /* 0x00000002aa447825 */ /* 0x000fc800078e0244 */
[----:B------:R-:W-:-:S04]  /*6e40*/  IMAD.WIDE R36, R170, 0x2, R36 ;  /* 0x00000002aa247825 */ /* 0x000fc800078e0224 */
        /* <DEDUP_REMOVED lines=9> */
[----:B------:R-:W-:Y:S02]  /*6ee0*/  IMAD.MOV.U32 R38, RZ, RZ, R158 ;  /* 0x000000ffff267224 */ /* 0x000fe400078e009e */
        /* <DEDUP_REMOVED lines=213> */
[C---:B------:R-:W-:Y:S01]  /*7c40*/  IMAD.WIDE R68, R170.reuse, 0x2, R68 ;  /* 0x00000002aa447825 */ /* 0x040fe200078e0244 */
[----:B------:R-:W-:Y:S01]  /*7c50*/  HMMA.16816.F32.BF16 R104, R92, R100, R104 ;  /* 0x000000645c68723c */ /* 0x000fe20000041868 */
[----:B------:R-:W0:Y:S02]  /*7c60*/  LDC R101, c[0x0][0x3a8] ;  /* 0x0000ea00ff657b82 */ /* 0x000e240000000800 */
[----:B------:R-:W-:-:S04]  /*7c70*/  IMAD.WIDE R38, R170, 0x2, R38 ;  /* 0x00000002aa267825 */ /* 0x000fc800078e0226 */
[----:B------:R-:W-:Y:S01]  /*7c80*/  IMAD.WIDE R36, R170, 0x2, R36 ;  /* 0x00000002aa247825 */ /* 0x000fe200078e0224 */
[----:B------:R-:W-:Y:S03]  /*7c90*/  HMMA.16816.F32.BF16 R60, R92, R96, R60 ;  /* 0x000000605c3c723c */ /* 0x000fe6000004183c */
[----:B------:R-:W-:Y:S02]  /*7ca0*/  IMAD.MOV.U32 R201, RZ, RZ, R68 ;  /* 0x000000ffffc97224 */ /* 0x000fe400078e0044 */
[----:B------:R-:W-:-:S03]  /*7cb0*/  IMAD.MOV.U32 R175, RZ, RZ, R69 ;  /* 0x000000ffffaf7224 */ /* 0x000fc600078e0045 */
[----:B------:R-:W-:Y:S01]  /*7cc0*/  HMMA.16816.F32.BF16 R64, R92, R128, R64 ;  /* 0x000000805c40723c */ /* 0x000fe20000041840 */
        /* <DEDUP_REMOVED lines=27> */
[----:B------:R-:W-:Y:S01]  /*7e80*/  IMAD.WIDE R36, R170, 0x2, R36 ;  /* 0x00000002aa247825 */ /* 0x000fe200078e0224 */
[C---:B------:R-:W-:Y:S03]  /*7e90*/  HMMA.16816.F32.BF16 R108, R88.reuse, R102, R108 ;  /* 0x00000066586c723c */ /* 0x040fe6000004186c */
[----:B------:R-:W-:Y:S02]  /*7ea0*/  IMAD.MOV.U32 R205, RZ, RZ, R68 ;  /* 0x000000ffffcd7224 */ /* 0x000fe400078e0044 */
[----:B------:R-:W-:Y:S02]  /*7eb0*/  IMAD.MOV.U32 R181, RZ, RZ, R69 ;  /* 0x000000ffffb57224 */ /* 0x000fe400078e0045 */
[----:B------:R-:W-:Y:S01]  /*7ec0*/  IMAD.MOV.U32 R186, RZ, RZ, R38 ;  /* 0x000000ffffba7224 */ /* 0x000fe200078e0026 */
[----:B------:R-:W-:Y:S01]  /*7ed0*/  HMMA.16816.F32.BF16 R80, R88, R98, R80 ;  /* 0x000000625850723c */ /* 0x000fe20000041850 */
[----:B------:R-:W-:-:S02]  /*7ee0*/  IMAD.MOV.U32 R182, RZ, RZ, R39 ;  /* 0x000000ffffb67224 */ /* 0x000fc400078e0027 */
[----:B------:R-:W-:Y:S02]  /*7ef0*/  IMAD.MOV.U32 R228, RZ, RZ, R36 ;  /* 0x000000ffffe47224 */ /* 0x000fe400078e0024 */
[----:B------:R-:W-:Y:S02]  /*7f00*/  IMAD.MOV.U32 R208, RZ, RZ, R37 ;  /* 0x000000ffffd07224 */ /* 0x000fe400078e0025 */
[----:B------:R-:W-:Y:S01]  /*7f10*/  IMAD.MOV.U32 R68, RZ, RZ, R207 ;  /* 0x000000ffff447224 */ /* 0x000fe200078e00cf */
[----:B------:R-:W-:Y:S01]  /*7f20*/  HMMA.16816.F32.BF16 R76, R88, R130, R76 ;  /* 0x00000082584c723c */ /* 0x000fe2000004184c */
[----:B------:R-:W-:Y:S02]  /*7f30*/  IMAD.MOV.U32 R69, RZ, RZ, R183 ;  /* 0x000000ffff457224 */ /* 0x000fe400078e00b7 */
[----:B------:R-:W-:Y:S02]  /*7f40*/  IMAD.MOV.U32 R38, RZ, RZ, R187 ;  /* 0x000000ffff267224 */ /* 0x000fe400078e00bb */
[----:B------:R-:W-:-:S02]  /*7f50*/  IMAD.MOV.U32 R39, RZ, RZ, R184 ;  /* 0x000000ffff277224 */ /* 0x000fc400078e00b8 */
[----:B------:R-:W-:Y:S01]  /*7f60*/  IMAD.MOV.U32 R36, RZ, RZ, R229 ;  /* 0x000000ffff247224 */ /* 0x000fe200078e00e5 */
[----:B------:R-:W-:Y:S01]  /*7f70*/  HMMA.16816.F32.BF16 R104, R72, R102, R104 ;  /* 0x000000664868723c */ /* 0x000fe20000041868 */
[----:B------:R-:W-:Y:S01]  /*7f80*/  IMAD.MOV.U32 R37, RZ, RZ, R210 ;  /* 0x000000ffff257224 */ /* 0x000fe200078e00d2 */
[----:B------:R-:W-:Y:S01]  /*7f90*/  UIADD3 UR5, UPT, UPT, UR5, -0x1, URZ ;  /* 0xffffffff05057890 */ /* 0x000fe2000fffe0ff */
[----:B------:R-:W-:-:S05]  /*7fa0*/  IMAD.WIDE R68, R170, 0x2, R68 ;  /* 0x00000002aa447825 */ /* 0x000fca00078e0244 */
[----:B------:R-:W-:Y:S01]  /*7fb0*/  HMMA.16816.F32.BF16 R60, R72, R98, R60 ;  /* 0x00000062483c723c */ /* 0x000fe2000004183c */
[----:B------:R-:W-:-:S07]  /*7fc0*/  IMAD.WIDE R38, R170, 0x2, R38 ;  /* 0x00000002aa267825 */ /* 0x000fce00078e0226 */
[----:B------:R-:W-:Y:S01]  /*7fd0*/  HMMA.16816.F32.BF16 R64, R72, R130, R64 ;  /* 0x000000824840723c */ /* 0x000fe20000041840 */
[----:B------:R-:W-:Y:S01]  /*7fe0*/  IMAD.WIDE R36, R170, 0x2, R36 ;  /* 0x00000002aa247825 */ /* 0x000fe200078e0224 */
[----:B------:R-:W-:-:S03]  /*7ff0*/  UISETP.NE.U32.AND UP0, UPT, UR5, URZ, UPT ;  /* 0x000000ff0500728c */ /* 0x000fc6000bf05070 */
        /* <DEDUP_REMOVED lines=14> */
[----:B0-----:R-:W-:Y:S02]  /*80e0*/  IMAD.SHL.U32 R101, R101, 0x20, RZ ;  /* 0x0000002065657824 */ /* 0x001fe400078e00ff */
[----:B------:R-:W-:Y:S01]  /*80f0*/  IMAD.WIDE R36, R170, 0x2, R36 ;  /* 0x00000002aa247825 */ /* 0x000fe200078e0224 */
[----:B------:R-:W-:-:S03]  /*8100*/  UIADD3 UR7, UPT, UPT, UR7, -0x20, URZ ;  /* 0xffffffe007077890 */ /* 0x000fc6000fffe0ff */
[----:B------:R-:W-:Y:S02]  /*8110*/  IMAD.MOV.U32 R209, RZ, RZ, R68 ;  /* 0x000000ffffd17224 */ /* 0x000fe400078e0044 */
[----:B------:R-:W-:Y:S02]  /*8120*/  IMAD.MOV.U32 R185, RZ, RZ, R69 ;  /* 0x000000ffffb97224 */ /* 0x000fe400078e0045 */
[----:B------:R-:W-:-:S04]  /*8130*/  IMAD.WIDE R134, R101, 0x2, R134 ;  /* 0x0000000265867825 */ /* 0x000fc800078e0286 */
[----:B------:R-:W-:Y:S02]  /*8140*/  IMAD.MOV.U32 R211, RZ, RZ, R38 ;  /* 0x000000ffffd37224 */ /* 0x000fe400078e0026 */
[----:B------:R-:W-:Y:S02]  /*8150*/  IMAD.MOV.U32 R188, RZ, RZ, R39 ;  /* 0x000000ffffbc7224 */ /* 0x000fe400078e0027 */
[----:B------:R-:W-:Y:S02]  /*8160*/  IMAD.MOV.U32 R230, RZ, RZ, R36 ;  /* 0x000000ffffe67224 */ /* 0x000fe400078e0024 */
[----:B------:R-:W-:Y:S01]  /*8170*/  IMAD.MOV.U32 R212, RZ, RZ, R37 ;  /* 0x000000ffffd47224 */ /* 0x000fe200078e0025 */
[----:B------:R-:W-:Y:S06]  /*8180*/  BRA.U UP0, `(.L_x_2) ;  /* 0xffffffc900f87547 */ /* 0x000fec000b83ffff */
[----:B------:R-:W-:Y:S02]  /*8190*/  F2FP.BF16.F32.PACK_AB R63, R67, R63 ;  /* 0x0000003f433f723e */ /* 0x000fe400000010ff */
[----:B------:R-:W-:Y:S02]  /*81a0*/  F2FP.BF16.F32.PACK_AB R62, R66, R62 ;  /* 0x0000003e423e723e */ /* 0x000fe400000010ff */
[----:B------:R-:W-:Y:S02]  /*81b0*/  F2FP.BF16.F32.PACK_AB R61, R65, R61 ;  /* 0x0000003d413d723e */ /* 0x000fe400000010ff */
[----:B------:R-:W-:Y:S02]  /*81c0*/  F2FP.BF16.F32.PACK_AB R60, R64, R60 ;  /* 0x0000003c403c723e */ /* 0x000fe400000010ff */
[----:B------:R-:W-:Y:S02]  /*81d0*/  F2FP.BF16.F32.PACK_AB R79, R79, R83 ;  /* 0x000000534f4f723e */ /* 0x000fe400000010ff */
[----:B------:R-:W-:-:S02]  /*81e0*/  F2FP.BF16.F32.PACK_AB R78, R78, R82 ;  /* 0x000000524e4e723e */ /* 0x000fc400000010ff */
        /* <DEDUP_REMOVED lines=25> */
[----:B------:R-:W-:-:S07]  /*8380*/  F2FP.BF16.F32.PACK_AB R44, R44, R52 ;  /* 0x000000342c2c723e */ /* 0x000fce00000010ff */
.L_x_1:
[----:B------:R-:W2:Y:S01]  /*8390*/  LDL.LU R2, [R1+0xec] ;  /* 0x0000ec0001027983 */ /* 0x000ea20000300800 */
[----:B------:R-:W1:Y:S01]  /*83a0*/  S2UR UR5, SR_CgaCtaId ;  /* 0x00000000000579c3 */ /* 0x000e620000008800 */
[----:B------:R-:W3:Y:S01]  /*83b0*/  S2R R4, SR_TID.X ;  /* 0x0000000000047919 */ /* 0x000ee20000002100 */
[----:B------:R-:W-:Y:S01]  /*83c0*/  UMOV UR4, 0x400 ;  /* 0x0000040000047882 */ /* 0x000fe20000000000 */
[----:B------:R-:W4:Y:S01]  /*83d0*/  LDCU.128 UR12, c[0x0][0x390] ;  /* 0x00007200ff0c77ac */ /* 0x000f220008000c00 */
[----:B------:R-:W5:Y:S04]  /*83e0*/  LDL.LU R0, [R1+0xe8] ;  /* 0x0000e80001007983 */ /* 0x000f680000300800 */
[----:B------:R-:W4:Y:S04]  /*83f0*/  LDL.LU R8, [R1+0xbc] ;  /* 0x0000bc0001087983 */ /* 0x000f280000300800 */
[----:B------:R-:W4:Y:S04]  /*8400*/  LDL.LU R12, [R1+0x24] ;  /* 0x00002400010c7983 */ /* 0x000f280000300800 */
[----:B------:R-:W4:Y:S04]  /*8410*/  LDL.LU R21, [R1+0x20] ;  /* 0x0000200001157983 */ /* 0x000f280000300800 */
[----:B0-----:R-:W4:Y:S01]  /*8420*/  LDL.LU R20, [R1+0x1c] ;  /* 0x00001c0001147983 */ /* 0x001f220000300800 */
[----:B-1----:R-:W-:Y:S01]  /*8430*/  ULEA UR4, UR5, UR4, 0x18 ;  /* 0x0000000405047291 */ /* 0x002fe2000f8ec0ff */
[----:B------:R-:W0:Y:S02]  /*8440*/  LDCU UR5, c[0x0][0x3b4] ;  /* 0x00007680ff0577ac */ /* 0x000e240008000800 */
[----:B------:R-:W4:Y:S04]  /*8450*/  LDL.LU R38, [R1+0x18] ;  /* 0x0000180001267983 */ /* 0x000f280000300800 */
[----:B------:R-:W4:Y:S01]  /*8460*/  LDL.LU R37, [R1+0x14] ;  /* 0x0000140001257983 */ /* 0x000f220000300800 */
[----:B---3--:R-:W-:-:S02]  /*8470*/  LOP3.LUT R5, R4, 0x20, RZ, 0xc0, !PT ;  /* 0x0000002004057812 */ /* 0x008fc400078ec0ff */
[----:B------:R-:W-:-:S04]  /*8480*/  LOP3.LUT R28, R4, 0x3f, RZ, 0xc0, !PT ;  /* 0x0000003f041c7812 */ /* 0x000fc800078ec0ff */
[----:B------:R-:W-:Y:S01]  /*8490*/  LEA R28, R28, UR4, 0x4 ;  /* 0x000000041c1c7c11 */ /* 0x000fe2000f8e20ff */
[----:B------:R-:W-:Y:S01]  /*84a0*/  BAR.SYNC.DEFER_BLOCKING 0x0 ;  /* 0x0000000000007b1d */ /* 0x000fe20000010000 */
[----:B--2---:R-:W-:Y:S02]  /*84b0*/  LOP3.LUT R2, R2, 0x200, RZ, 0xc0, !PT ;  /* 0x0000020002027812 */ /* 0x004fe400078ec0ff */
[----:B-----5:R-:W-:Y:S01]  /*84c0*/  LOP3.LUT R3, R0, 0x80, RZ, 0xc0, !PT ;  /* 0x0000008000037812 */ /* 0x020fe200078ec0ff */
[----:B------:R-:W-:-:S03]  /*84d0*/  IMAD.SHL.U32 R0, R4, 0x10, RZ ;  /* 0x0000001004007824 */ /* 0x000fc600078e00ff */
[----:B------:R-:W-:Y:S02]  /*84e0*/  IADD3 R2, PT, PT, R3, UR4, R2 ;  /* 0x0000000403027c10 */ /* 0x000fe4000fffe002 */
[----:B------:R-:W-:-:S03]  /*84f0*/  LOP3.LUT R0, R0, 0x70, RZ, 0xc0, !PT ;  /* 0x0000007000007812 */ /* 0x000fc600078ec0ff */
[----:B------:R-:W-:-:S04]  /*8500*/  IMAD R3, R5, 0x20, R2 ;  /* 0x0000002005037824 */ /* 0x000fc800078e0202 */
[----:B------:R-:W-:Y:S01]  /*8510*/  IMAD.IADD R36, R0, 0x1, R3 ;  /* 0x0000000100247824 */ /* 0x000fe200078e0203 */
[----:B----4-:R-:W-:Y:S01]  /*8520*/  ISETP.GE.AND P0, PT, R12, UR14, PT ;  /* 0x0000000e0c007c0c */ /* 0x010fe2000bf06270 */
[----:B------:R-:W1:Y:S03]  /*8530*/  LDC R0, c[0x0][0x3b8] ;  /* 0x0000ee00ff007b82 */ /* 0x000e660000000800 */
[----:B------:R2:W-:Y:S04]  /*8540*/  STSM.16.M88.4 [R36], R44 ;  /* 0x0000002c24007844 */ /* 0x0005e80000000200 */
[----:B------:R3:W-:Y:S01]  /*8550*/  STSM.16.M88.4 [R36+0x100], R40 ;  /* 0x0001002824007844 */ /* 0x0007e20000000200 */
[----:B------:R-:W-:Y:S06]  /*8560*/  BAR.SYNC.DEFER_BLOCKING 0x0 ;  /* 0x0000000000007b1d */ /* 0x000fec0000010000 */
[----:B--2---:R-:W2:Y:S04]  /*8570*/  LDL.LU R45, [R1+0x10] ;  /* 0x00001000012d7983 */ /* 0x004ea80000300800 */
[----:B------:R-:W4:Y:S04]  /*8580*/  LDL.LU R44, [R1+0xc] ;  /* 0x00000c00012c7983 */ /* 0x000f280000300800 */
[----:B---3--:R-:W3:Y:S04]  /*8590*/  LDL.LU R43, [R1+0xe4] ;  /* 0x0000e400012b7983 */ /* 0x008ee80000300800 */
[----:B------:R-:W5:Y:S04]  /*85a0*/  LDL.LU R40, [R1+0x8] ;  /* 0x0000080001287983 */ /* 0x000f680000300800 */
[----:B------:R-:W3:Y:S04]  /*85b0*/  LDL.LU R42, [R1+0x4] ;  /* 0x00000400012a7983 */ /* 0x000ee80000300800 */
[----:B------:R-:W3:Y:S01]  /*85c0*/  LDL.LU R41, [R1] ;  /* 0x0000000001297983 */ /* 0x000ee20000300800 */
[----:B------:R-:W-:-:S03]  /*85d0*/  ISETP.LT.AND P4, PT, R8, UR15, !P0 ;  /* 0x0000000f08007c0c */ /* 0x000fc6000c781270 */
[----:B------:R-:W1:Y:S04]  /*85e0*/  LDS.128 R4, [R28] ;  /* 0x000000001c047984 */ /* 0x000e680000000c00 */
[----:B------:R-:W1:Y:S01]  /*85f0*/  LDS.128 R8, [R28+0x400] ;  /* 0x000400001c087984 */ /* 0x000e620000000c00 */
[----:B------:R-:W-:Y:S06]  /*8600*/  BAR.SYNC.DEFER_BLOCKING 0x0 ;  /* 0x0000000000007b1d */ /* 0x000fec0000010000 */
[----:B------:R-:W-:Y:S04]  /*8610*/  STSM.16.M88.4 [R36], R116 ;  /* 0x0000007424007844 */ /* 0x000fe80000000200 */
[----:B------:R-:W-:Y:S01]  /*8620*/  STSM.16.M88.4 [R36+0x100], R112 ;  /* 0x0001007024007844 */ /* 0x000fe20000000200 */
[----:B------:R-:W-:Y:S01]  /*8630*/  BAR.SYNC.DEFER_BLOCKING 0x0 ;  /* 0x0000000000007b1d */ /* 0x000fe20000010000 */
[----:B0-----:R-:W-:-:S05]  /*8640*/  IMAD R3, R12, UR5, RZ ;  /* 0x000000050c037c24 */ /* 0x001fca000f8e02ff */
[----:B------:R-:W0:Y:S04]  /*8650*/  LDS.128 R12, [R28] ;  /* 0x000000001c0c7984 */ /* 0x000e280000000c00 */
[----:B------:R-:W0:Y:S01]  /*8660*/  LDS.128 R16, [R28+0x400] ;  /* 0x000400001c107984 */ /* 0x000e220000000c00 */
[----:B------:R-:W-:Y:S01]  /*8670*/  BAR.SYNC.DEFER_BLOCKING 0x0 ;  /* 0x0000000000007b1d */ /* 0x000fe20000010000 */
[----:B------:R-:W-:-:S05]  /*8680*/  LEA R2, P1, R3, UR12, 0x1 ;  /* 0x0000000c03027c11 */ /* 0x000fca000f8208ff */
[----:B------:R-:W-:Y:S04]  /*8690*/  STSM.16.M88.4 [R36], R84 ;  /* 0x0000005424007844 */ /* 0x000fe80000000200 */
[----:B------:R-:W-:Y:S01]  /*86a0*/  STSM.16.M88.4 [R36+0x100], R56 ;  /* 0x0001003824007844 */ /* 0x000fe20000000200 */
[----:B------:R-:W-:Y:S01]  /*86b0*/  BAR.SYNC.DEFER_BLOCKING 0x0 ;  /* 0x0000000000007b1d */ /* 0x000fe20000010000 */
[----:B------:R-:W-:Y:S01]  /*86c0*/  LEA.HI.X.SX32 R3, R3, UR13, 0x1, P1 ;  /* 0x0000000d03037c11 */ /* 0x000fe200088f0eff */
[CC--:B-1----:R-:W-:Y:S01]  /*86d0*/  IMAD R29, R21.reuse, R0.reuse, RZ ;  /* 0x00000000151d7224 */ /* 0x0c2fe200078e02ff */
[----:B------:R-:W-:Y:S01]  /*86e0*/  ISETP.LT.AND P3, PT, R21, UR15, !P0 ;  /* 0x0000000f15007c0c */ /* 0x000fe2000c761270 */
[C---:B------:R-:W-:Y:S01]  /*86f0*/  IMAD R35, R20.reuse, R0, RZ ;  /* 0x0000000014237224 */ /* 0x040fe200078e02ff */
[----:B------:R-:W-:-:S02]  /*8700*/  ISETP.LT.AND P1, PT, R20, UR15, !P0 ;  /* 0x0000000f14007c0c */ /* 0x000fc4000c721270 */
[----:B------:R-:W1:Y:S04]  /*8710*/  LDS.128 R20, [R28] ;  /* 0x000000001c147984 */ /* 0x000e680000000c00 */
[----:B------:R-:W0:Y:S01]  /*8720*/  LDS.128 R24, [R28+0x400] ;  /* 0x000400001c187984 */ /* 0x000e220000000c00 */
[----:B------:R-:W-:Y:S01]  /*8730*/  BAR.SYNC.DEFER_BLOCKING 0x0 ;  /* 0x0000000000007b1d */ /* 0x000fe20000010000 */
[C---:B------:R-:W-:Y:S01]  /*8740*/  ISETP.LT.AND P2, PT, R169.reuse, UR15, !P0 ;  /* 0x0000000fa9007c0c */ /* 0x040fe2000c741270 */
[----:B------:R-:W-:Y:S01]  /*8750*/  IMAD R169, R169, R0, RZ ;  /* 0x00000000a9a97224 */ /* 0x000fe200078e02ff */
[----:B------:R-:W-:-:S04]  /*8760*/  LEA R32, P6, R29, R2, 0x1 ;  /* 0x000000021d207211 */ /* 0x000fc800078c08ff */
[C---:B------:R-:W-:Y:S01]  /*8770*/  LEA R30, P5, R169.reuse, R2, 0x1 ;  /* 0x00000002a91e7211 */ /* 0x040fe200078a08ff */
[----:B------:R-:W-:Y:S04]  /*8780*/  STSM.16.M88.4 [R36], R76 ;  /* 0x0000004c24007844 */ /* 0x000fe80000000200 */
[----:B------:R1:W-:Y:S01]  /*8790*/  STSM.16.M88.4 [R36+0x100], R60 ;  /* 0x0001003c24007844 */ /* 0x0003e20000000200 */
[-C--:B------:R-:W-:Y:S01]  /*87a0*/  LEA.HI.X.SX32 R31, R169, R3.reuse, 0x1, P5 ;  /* 0x00000003a91f7211 */ /* 0x080fe200028f0eff */
[----:B------:R-:W-:Y:S01]  /*87b0*/  BAR.SYNC.DEFER_BLOCKING 0x0 ;  /* 0x0000000000007b1d */ /* 0x000fe20000010000 */
[----:B------:R-:W-:Y:S01]  /*87c0*/  LEA.HI.X.SX32 R33, R29, R3, 0x1, P6 ;  /* 0x000000031d217211 */ /* 0x000fe200030f0eff */
[----:B------:R-:W-:Y:S01]  /*87d0*/  IMAD R29, R38, R0, RZ ;  /* 0x00000000261d7224 */ /* 0x000fe200078e02ff */
[----:B------:R-:W-:-:S04]  /*87e0*/  LEA R34, P5, R35, R2, 0x1 ;  /* 0x0000000223227211 */ /* 0x000fc800078a08ff */
[----:B------:R-:W-:Y:S01]  /*87f0*/  LEA.HI.X.SX32 R35, R35, R3, 0x1, P5 ;  /* 0x0000000323237211 */ /* 0x000fe200028f0eff */
[----:B------:R-:W-:Y:S01]  /*8800*/  IMAD R39, R37, R0, RZ ;  /* 0x0000000025277224 */ /* 0x000fe200078e02ff */
[----:B-1----:R-:W-:Y:S01]  /*8810*/  LEA R36, P5, R29, R2, 0x1 ;  /* 0x000000021d247211 */ /* 0x002fe200078a08ff */
[----:B------:R-:W-:Y:S01]  /*8820*/  @P2 STG.E.U16 desc[UR8][R30.64], R4 ;  /* 0x000000041e002986 */ /* 0x000fe2000c101508 */
[----:B------:R-:W-:-:S03]  /*8830*/  ISETP.LT.AND P2, PT, R38, UR15, !P0 ;  /* 0x0000000f26007c0c */ /* 0x000fc6000c741270 */
[----:B------:R1:W-:Y:S01]  /*8840*/  @P3 STG.E.U16 desc[UR8][R32.64], R5 ;  /* 0x0000000520003986 */ /* 0x0003e2000c101508 */
[----:B------:R-:W-:Y:S02]  /*8850*/  ISETP.LT.AND P3, PT, R37, UR15, !P0 ;  /* 0x0000000f25007c0c */ /* 0x000fe4000c761270 */
[----:B------:R-:W-:Y:S01]  /*8860*/  LEA.HI.X.SX32 R37, R29, R3, 0x1, P5 ;  /* 0x000000031d257211 */ /* 0x000fe200028f0eff */
[----:B------:R-:W-:Y:S01]  /*8870*/  @P1 STG.E.U16 desc[UR8][R34.64], R6 ;  /* 0x0000000622001986 */ /* 0x000fe2000c101508 */
[----:B------:R-:W-:-:S05]  /*8880*/  LEA R38, P6, R39, R2, 0x1 ;  /* 0x0000000227267211 */ /* 0x000fca00078c08ff */
[----:B------:R0:W-:Y:S01]  /*8890*/  @P2 STG.E.U16 desc[UR8][R36.64], R7 ;  /* 0x0000000724002986 */ /* 0x0001e2000c101508 */
[----:B------:R-:W-:-:S05]  /*88a0*/  LEA.HI.X.SX32 R39, R39, R3, 0x1, P6 ;  /* 0x0000000327277211 */ /* 0x000fca00030f0eff */
[----:B------:R0:W-:Y:S01]  /*88b0*/  @P3 STG.E.U16 desc[UR8][R38.64], R8 ;  /* 0x0000000826003986 */ /* 0x0001e2000c101508 */
[----:B-1----:R-:W-:-:S04]  /*88c0*/  PRMT R5, R4, 0x7632, R5 ;  /* 0x0000763204057816 */ /* 0x002fc80000000005 */
[----:B0-----:R-:W-:Y:S02]  /*88d0*/  PRMT R7, R5, 0x7632, R7 ;  /* 0x0000763205077816 */ /* 0x001fe40000000007 */
[----:B------:R-:W-:Y:S01]  /*88e0*/  PRMT R8, R6, 0x7632, R8 ;  /* 0x0000763206087816 */ /* 0x000fe20000000008 */
[CC--:B--2---:R-:W-:Y:S01]  /*88f0*/  IMAD R29, R45.reuse, R0.reuse, RZ ;  /* 0x000000002d1d7224 */ /* 0x0c4fe200078e02ff */
[----:B------:R-:W-:Y:S01]  /*8900*/  ISETP.LT.AND P1, PT, R45, UR15, !P0 ;  /* 0x0000000f2d007c0c */ /* 0x000fe2000c721270 */
[C---:B----4-:R-:W-:Y:S01]  /*8910*/  IMAD R33, R44.reuse, R0, RZ ;  /* 0x000000002c217224 */ /* 0x050fe200078e02ff */
[----:B------:R-:W-:Y:S02]  /*8920*/  ISETP.LT.AND P5, PT, R44, UR15, !P0 ;  /* 0x0000000f2c007c0c */ /* 0x000fe4000c7a1270 */
[-C--:B------:R-:W-:Y:S02]  /*8930*/  LEA R30, P2, R29, R2.reuse, 0x1 ;  /* 0x000000021d1e7211 */ /* 0x080fe400078408ff */
[----:B------:R-:W-:-:S02]  /*8940*/  LEA R32, P6, R33, R2, 0x1 ;  /* 0x0000000221207211 */ /* 0x000fc400078c08ff */
[-C--:B------:R-:W-:Y:S01]  /*8950*/  LEA.HI.X.SX32 R31, R29, R3.reuse, 0x1, P2 ;  /* 0x000000031d1f7211 */ /* 0x080fe200010f0eff */
[CC--:B-----5:R-:W-:Y:S01]  /*8960*/  IMAD R29, R40.reuse, R0.reuse, RZ ;  /* 0x00000000281d7224 */ /* 0x0e0fe200078e02ff */
[----:B------:R-:W-:Y:S02]  /*8970*/  ISETP.LT.AND P3, PT, R40, UR15, !P0 ;  /* 0x0000000f28007c0c */ /* 0x000fe4000c761270 */
[----:B------:R-:W-:Y:S01]  /*8980*/  LEA.HI.X.SX32 R33, R33, R3, 0x1, P6 ;  /* 0x0000000321217211 */ /* 0x000fe200030f0eff */
[----:B------:R0:W-:Y:S01]  /*8990*/  @P1 STG.E.U16 desc[UR8][R30.64], R9 ;  /* 0x000000091e001986 */ /* 0x0001e2000c101508 */
[C---:B---3--:R-:W-:Y:S01]  /*89a0*/  IMAD R40, R42.reuse, R0, RZ ;  /* 0x000000002a287224 */ /* 0x048fe200078e02ff */
[----:B------:R-:W-:Y:S02]  /*89b0*/  ISETP.LT.AND P1, PT, R42, UR15, !P0 ;  /* 0x0000000f2a007c0c */ /* 0x000fe4000c721270 */
[-C--:B------:R-:W-:Y:S01]  /*89c0*/  LEA R34, P6, R29, R2.reuse, 0x1 ;  /* 0x000000021d227211 */ /* 0x080fe200078c08ff */
[----:B------:R-:W-:Y:S01]  /*89d0*/  @P5 STG.E.U16 desc[UR8][R32.64], R10 ;  /* 0x0000000a20005986 */ /* 0x000fe2000c101508 */
[----:B------:R-:W-:-:S02]  /*89e0*/  LEA R36, P5, R40, R2, 0x1 ;  /* 0x0000000228247211 */ /* 0x000fc400078a08ff */
[-C--:B------:R-:W-:Y:S02]  /*89f0*/  LEA.HI.X.SX32 R35, R29, R3.reuse, 0x1, P6 ;  /* 0x000000031d237211 */ /* 0x080fe400030f0eff */
[----:B------:R-:W-:Y:S01]  /*8a00*/  LEA.HI.X.SX32 R37, R40, R3, 0x1, P5 ;  /* 0x0000000328257211 */ /* 0x000fe200028f0eff */
[CC--:B------:R-:W-:Y:S01]  /*8a10*/  IMAD R29, R41.reuse, R0.reuse, RZ ;  /* 0x00000000291d7224 */ /* 0x0c0fe200078e02ff */
[----:B------:R-:W-:Y:S01]  /*8a20*/  ISETP.LT.AND P6, PT, R41, UR15, !P0 ;  /* 0x0000000f29007c0c */ /* 0x000fe2000c7c1270 */
[----:B------:R-:W-:Y:S04]  /*8a30*/  @P3 STG.E.U16 desc[UR8][R34.64], R11 ;  /* 0x0000000b22003986 */ /* 0x000fe8000c101508 */
[----:B------:R1:W-:Y:S01]  /*8a40*/  @P1 STG.E.U16 desc[UR8][R36.64], R5 ;  /* 0x0000000524001986 */ /* 0x0003e2000c101508 */
[C---:B------:R-:W-:Y:S01]  /*8a50*/  ISETP.LT.AND P1, PT, R252.reuse, UR15, !P0 ;  /* 0x0000000ffc007c0c */ /* 0x040fe2000c721270 */
[----:B------:R-:W-:Y:S01]  /*8a60*/  IMAD R252, R252, R0, RZ ;  /* 0x00000000fcfc7224 */ /* 0x000fe200078e02ff */
[----:B0-----:R-:W-:-:S02]  /*8a70*/  LEA R30, P3, R29, R2, 0x1 ;  /* 0x000000021d1e7211 */ /* 0x001fc400078608ff */
[----:B------:R-:W-:Y:S02]  /*8a80*/  ISETP.LT.AND P5, PT, R251, UR15, !P0 ;  /* 0x0000000ffb007c0c */ /* 0x000fe4000c7a1270 */
[-C--:B------:R-:W-:Y:S01]  /*8a90*/  LEA.HI.X.SX32 R31, R29, R3.reuse, 0x1, P3 ;  /* 0x000000031d1f7211 */ /* 0x080fe200018f0eff */
[----:B------:R-:W-:Y:S01]  /*8aa0*/  IMAD R251, R251, R0, RZ ;  /* 0x00000000fbfb7224 */ /* 0x000fe200078e02ff */
[CC--:B------:R-:W-:Y:S02]  /*8ab0*/  LEA R4, P3, R252.reuse, R2.reuse, 0x1 ;  /* 0x00000002fc047211 */ /* 0x0c0fe400078608ff */
[----:B------:R-:W-:Y:S01]  /*8ac0*/  ISETP.LT.AND P2, PT, R43, UR15, !P0 ;  /* 0x0000000f2b007c0c */ /* 0x000fe2000c741270 */
[----:B------:R0:W-:Y:S01]  /*8ad0*/  @P6 STG.E.U16 desc[UR8][R30.64], R7 ;  /* 0x000000071e006986 */ /* 0x0001e2000c101508 */
[----:B-1----:R-:W-:Y:S02]  /*8ae0*/  LEA.HI.X.SX32 R5, R252, R3, 0x1, P3 ;  /* 0x00000003fc057211 */ /* 0x002fe400018f0eff */
[C---:B------:R-:W-:Y:S01]  /*8af0*/  ISETP.LT.AND P3, PT, R250.reuse, UR15, !P0 ;  /* 0x0000000ffa007c0c */ /* 0x040fe2000c761270 */
[----:B------:R-:W2:Y:S01]  /*8b00*/  LDL.LU R43, [R1+0xe0] ;  /* 0x0000e000012b7983 */ /* 0x000ea20000300800 */
[----:B------:R-:W-:Y:S01]  /*8b10*/  LEA R6, P6, R251, R2, 0x1 ;  /* 0x00000002fb067211 */ /* 0x000fe200078c08ff */
[----:B------:R-:W-:-:S02]  /*8b20*/  IMAD R250, R250, R0, RZ ;  /* 0x00000000fafa7224 */ /* 0x000fc400078e02ff */
[----:B------:R-:W3:Y:S01]  /*8b30*/  LDL.LU R42, [R1+0xdc] ;  /* 0x0000dc00012a7983 */ /* 0x000ee20000300800 */
[----:B------:R-:W-:-:S03]  /*8b40*/  PRMT R9, R7, 0x7632, R9 ;  /* 0x0000763207097816 */ /* 0x000fc60000000009 */
[----:B------:R-:W4:Y:S01]  /*8b50*/  LDL.LU R41, [R1+0xd8] ;  /* 0x0000d80001297983 */ /* 0x000f220000300800 */
[-C--:B0-----:R-:W-:Y:S02]  /*8b60*/  LEA.HI.X.SX32 R7, R251, R3.reuse, 0x1, P6 ;  /* 0x00000003fb077211 */ /* 0x081fe400030f0eff */
[C---:B------:R-:W-:Y:S01]  /*8b70*/  LEA R30, P6, R250.reuse, R2, 0x1 ;  /* 0x00000002fa1e7211 */ /* 0x040fe200078c08ff */
[----:B------:R0:W-:Y:S03]  /*8b80*/  @P1 STG.E.U16 desc[UR8][R4.64], R8 ;  /* 0x0000000804001986 */ /* 0x0001e6000c101508 */
[----:B------:R-:W-:Y:S01]  /*8b90*/  LEA.HI.X.SX32 R31, R250, R3, 0x1, P6 ;  /* 0x00000003fa1f7211 */ /* 0x000fe200030f0eff */
[----:B------:R-:W5:Y:S04]  /*8ba0*/  LDL.LU R39, [R1+0xd4] ;  /* 0x0000d40001277983 */ /* 0x000f680000300800 */
[----:B------:R-:W5:Y:S01]  /*8bb0*/  LDL.LU R38, [R1+0xd0] ;  /* 0x0000d00001267983 */ /* 0x000f620000300800 */
[----:B0-----:R-:W-:-:S03]  /*8bc0*/  PRMT R5, R8, 0x7632, R5 ;  /* 0x0000763208057816 */ /* 0x001fc60000000005 */
[----:B------:R-:W-:Y:S04]  /*8bd0*/  @P5 STG.E.U16 desc[UR8][R6.64], R9 ;  /* 0x0000000906005986 */ /* 0x000fe8000c101508 */
[----:B------:R-:W5:Y:S04]  /*8be0*/  LDL.LU R35, [R1+0xcc] ;  /* 0x0000cc0001237983 */ /* 0x000f680000300800 */
[----:B------:R0:W-:Y:S04]  /*8bf0*/  @P3 STG.E.U16 desc[UR8][R30.64], R5 ;  /* 0x000000051e003986 */ /* 0x0001e8000c101508 */
[----:B------:R-:W5:Y:S04]  /*8c00*/  LDL.LU R34, [R1+0xc8] ;  /* 0x0000c80001227983 */ /* 0x000f680000300800 */
[----:B0-----:R-:W5:Y:S01]  /*8c10*/  LDL.LU R30, [R1+0xc4] ;  /* 0x0000c400011e7983 */ /* 0x001f620000300800 */
[C---:B------:R-:W-:Y:S01]  /*8c20*/  ISETP.LT.AND P1, PT, R249.reuse, UR15, !P0 ;  /* 0x0000000ff9007c0c */ /* 0x040fe2000c721270 */
[-C--:B------:R-:W-:Y:S01]  /*8c30*/  IMAD R249, R249, R0.reuse, RZ ;  /* 0x00000000f9f97224 */ /* 0x080fe200078e02ff */
[C---:B------:R-:W-:Y:S01]  /*8c40*/  ISETP.LT.AND P6, PT, R248.reuse, UR15, !P0 ;  /* 0x0000000ff8007c0c */ /* 0x040fe2000c7c1270 */
[----:B------:R-:W-:Y:S01]  /*8c50*/  IMAD R248, R248, R0, RZ ;  /* 0x00000000f8f87224 */ /* 0x000fe200078e02ff */
[----:B------:R-:W-:Y:S01]  /*8c60*/  PRMT R7, R9, 0x7632, R7 ;  /* 0x0000763209077816 */ /* 0x000fe20000000007 */
[----:B------:R-:W-:Y:S01]  /*8c70*/  IMAD R169, R0, 0x20, R169 ;  /* 0x0000002000a97824 */ /* 0x000fe200078e02a9 */
[-C--:B------:R-:W-:Y:S01]  /*8c80*/  LEA R32, P5, R249, R2.reuse, 0x1 ;  /* 0x00000002f9207211 */ /* 0x080fe200078a08ff */
[----:B------:R-:W5:Y:S01]  /*8c90*/  LDL.LU R36, [R1+0xc0] ;  /* 0x0000c00001247983 */ /* 0x000f620000300800 */
[----:B------:R-:W-:-:S02]  /*8ca0*/  LEA R4, P3, R248, R2, 0x1 ;  /* 0x00000002f8047211 */ /* 0x000fc400078608ff */
[-C--:B------:R-:W-:Y:S02]  /*8cb0*/  LEA.HI.X.SX32 R33, R249, R3.reuse, 0x1, P5 ;  /* 0x00000003f9217211 */ /* 0x080fe400028f0eff */
[----:B------:R-:W-:Y:S02]  /*8cc0*/  LEA.HI.X.SX32 R5, R248, R3, 0x1, P3 ;  /* 0x00000003f8057211 */ /* 0x000fe400018f0eff */
[----:B------:R-:W-:Y:S01]  /*8cd0*/  PRMT R9, R10, 0x7632, R9 ;  /* 0x000076320a097816 */ /* 0x000fe20000000009 */
[----:B------:R0:W-:Y:S01]  /*8ce0*/  @P1 STG.E.U16 desc[UR8][R32.64], R7 ;  /* 0x0000000720001986 */ /* 0x0001e2000c101508 */
[C---:B------:R-:W-:Y:S01]  /*8cf0*/  ISETP.LT.AND P1, PT, R247.reuse, UR15, !P0 ;  /* 0x0000000ff7007c0c */ /* 0x040fe2000c721270 */
[----:B------:R-:W-:Y:S02]  /*8d00*/  IMAD R247, R247, R0, RZ ;  /* 0x00000000f7f77224 */ /* 0x000fe400078e02ff */
[----:B------:R1:W-:Y:S01]  /*8d10*/  @P6 STG.E.U16 desc[UR8][R4.64], R9 ;  /* 0x0000000904006986 */ /* 0x0003e2000c101508 */
[----:B------:R-:W-:-:S02]  /*8d20*/  LEA R8, P6, R169, R2, 0x1 ;  /* 0x00000002a9087211 */ /* 0x000fc400078c08ff */
[-C--:B------:R-:W-:Y:S01]  /*8d30*/  LEA R6, P3, R247, R2.reuse, 0x1 ;  /* 0x00000002f7067211 */ /* 0x080fe200078608ff */
[----:B0-----:R-:W5:Y:S01]  /*8d40*/  LDL.LU R33, [R1+0xb8] ;  /* 0x0000b80001217983 */ /* 0x001f620000300800 */
[----:B-1----:R-:W-:Y:S01]  /*8d50*/  PRMT R5, R11, 0x7632, R5 ;  /* 0x000076320b057816 */ /* 0x002fe20000000005 */
[C---:B------:R-:W-:Y:S01]  /*8d60*/  IMAD R11, R0.reuse, 0x2, R169 ;  /* 0x00000002000b7824 */ /* 0x040fe200078e02a9 */
[-C--:B------:R-:W-:Y:S01]  /*8d70*/  LEA.HI.X.SX32 R9, R169, R3.reuse, 0x1, P6 ;  /* 0x00000003a9097211 */ /* 0x080fe200030f0eff */
[----:B------:R-:W5:Y:S02]  /*8d80*/  LDL.LU R32, [R1+0xb4] ;  /* 0x0000b40001207983 */ /* 0x000f640000300800 */
[C---:B------:R-:W-:Y:S01]  /*8d90*/  IMAD R29, R0.reuse, 0x2, R11 ;  /* 0x00000002001d7824 */ /* 0x040fe200078e020b */
[----:B------:R-:W-:Y:S02]  /*8da0*/  LEA R10, P6, R11, R2, 0x1 ;  /* 0x000000020b0a7211 */ /* 0x000fe400078c08ff */
[-C--:B------:R-:W-:Y:S01]  /*8db0*/  LEA.HI.X.SX32 R7, R247, R3.reuse, 0x1, P3 ;  /* 0x00000003f7077211 */ /* 0x080fe200018f0eff */
[----:B------:R-:W-:Y:S01]  /*8dc0*/  IMAD R31, R0, 0x2, R29 ;  /* 0x00000002001f7824 */ /* 0x000fe200078e021d */
[----:B------:R-:W-:-:S02]  /*8dd0*/  LEA.HI.X.SX32 R11, R11, R3, 0x1, P6 ;  /* 0x000000030b0b7211 */ /* 0x000fc400030f0eff */
[CC--:B------:R-:W-:Y:S01]  /*8de0*/  LEA R4, P6, R29.reuse, R2.reuse, 0x1 ;  /* 0x000000021d047211 */ /* 0x0c0fe200078c08ff */
[----:B------:R0:W-:Y:S04]  /*8df0*/  @P1 STG.E.U16 desc[UR8][R6.64], R5 ;  /* 0x0000000506001986 */ /* 0x0001e8000c101508 */
[----:B------:R1:W-:Y:S01]  /*8e00*/  @P4 STG.E.U16 desc[UR8][R8.64], R12 ;  /* 0x0000000c08004986 */ /* 0x0003e2000c101508 */
[----:B0-----:R-:W-:Y:S01]  /*8e10*/  LEA.HI.X.SX32 R5, R29, R3, 0x1, P6 ;  /* 0x000000031d057211 */ /* 0x001fe200030f0eff */
[----:B------:R-:W-:Y:S01]  /*8e20*/  IMAD R29, R0, 0x2, R31 ;  /* 0x00000002001d7824 */ /* 0x000fe200078e021f */
[----:B------:R-:W-:-:S04]  /*8e30*/  LEA R6, P6, R31, R2, 0x1 ;  /* 0x000000021f067211 */ /* 0x000fc800078c08ff */
[-C--:B------:R-:W-:Y:S02]  /*8e40*/  LEA.HI.X.SX32 R7, R31, R3.reuse, 0x1, P6 ;  /* 0x000000031f077211 */ /* 0x080fe400030f0eff */
[C---:B-1----:R-:W-:Y:S01]  /*8e50*/  LEA R8, P6, R29.reuse, R2, 0x1 ;  /* 0x000000021d087211 */ /* 0x042fe200078c08ff */
[----:B------:R0:W-:Y:S03]  /*8e60*/  @P2 STG.E.U16 desc[UR8][R10.64], R13 ;  /* 0x0000000d0a002986 */ /* 0x0001e6000c101508 */
[----:B------:R-:W-:Y:S02]  /*8e70*/  LEA.HI.X.SX32 R9, R29, R3, 0x1, P6 ;  /* 0x000000031d097211 */ /* 0x000fe400030f0eff */
[----:B--2---:R-:W-:Y:S02]  /*8e80*/  ISETP.LT.AND P5, PT, R43, UR15, !P0 ;  /* 0x0000000f2b007c0c */ /* 0x004fe4000c7a1270 */
[----:B---3--:R-:W-:-:S02]  /*8e90*/  ISETP.LT.AND P3, PT, R42, UR15, !P0 ;  /* 0x0000000f2a007c0c */ /* 0x008fc4000c761270 */
[----:B----4-:R-:W-:-:S09]  /*8ea0*/  ISETP.LT.AND P1, PT, R41, UR15, !P0 ;  /* 0x0000000f29007c0c */ /* 0x010fd2000c721270 */
[----:B------:R1:W-:Y:S04]  /*8eb0*/  @P5 STG.E.U16 desc[UR8][R4.64], R14 ;  /* 0x0000000e04005986 */ /* 0x0003e8000c101508 */
[----:B------:R2:W-:Y:S04]  /*8ec0*/  @P3 STG.E.U16 desc[UR8][R6.64], R15 ;  /* 0x0000000f06003986 */ /* 0x0005e8000c101508 */
[----:B------:R3:W-:Y:S01]  /*8ed0*/  @P1 STG.E.U16 desc[UR8][R8.64], R16 ;  /* 0x0000001008001986 */ /* 0x0007e2000c101508 */
[----:B-----5:R-:W-:-:S03]  /*8ee0*/  ISETP.LT.AND P5, PT, R35, UR15, !P0 ;  /* 0x0000000f23007c0c */ /* 0x020fc6000c7a1270 */
[----:B------:R-:W4:Y:S01]  /*8ef0*/  LDL.LU R35, [R1+0xb0] ;  /* 0x0000b00001237983 */ /* 0x000f220000300800 */
[----:B------:R-:W-:-:S03]  /*8f00*/  ISETP.LT.AND P3, PT, R34, UR15, !P0 ;  /* 0x0000000f22007c0c */ /* 0x000fc6000c761270 */
[----:B------:R-:W5:Y:S01]  /*8f10*/  LDL.LU R34, [R1+0xac] ;  /* 0x0000ac0001227983 */ /* 0x000f620000300800 */
[----:B------:R-:W-:-:S03]  /*8f20*/  ISETP.LT.AND P1, PT, R30, UR15, !P0 ;  /* 0x0000000f1e007c0c */ /* 0x000fc6000c721270 */
[----:B------:R-:W4:Y:S01]  /*8f30*/  LDL.LU R30, [R1+0xa8] ;  /* 0x0000a800011e7983 */ /* 0x000f220000300800 */
[----:B------:R-:W-:-:S04]  /*8f40*/  IMAD R31, R0, 0x2, R29 ;  /* 0x00000002001f7824 */ /* 0x000fc800078e021d */
[C---:B------:R-:W-:Y:S01]  /*8f50*/  IMAD R29, R0.reuse, 0x2, R31 ;  /* 0x00000002001d7824 */ /* 0x040fe200078e021f */
[-C--:B0-----:R-:W-:Y:S02]  /*8f60*/  LEA R10, P6, R31, R2.reuse, 0x1 ;  /* 0x000000021f0a7211 */ /* 0x081fe400078c08ff */
[----:B------:R-:W-:Y:S02]  /*8f70*/  ISETP.LT.AND P4, PT, R39, UR15, !P0 ;  /* 0x0000000f27007c0c */ /* 0x000fe4000c781270 */
[-C--:B------:R-:W-:Y:S01]  /*8f80*/  LEA.HI.X.SX32 R11, R31, R3.reuse, 0x1, P6 ;  /* 0x000000031f0b7211 */ /* 0x080fe200030f0eff */
[----:B------:R-:W-:Y:S01]  /*8f90*/  IMAD R31, R0, 0x2, R29 ;  /* 0x00000002001f7824 */ /* 0x000fe200078e021d */
[CC--:B-1----:R-:W-:Y:S02]  /*8fa0*/  LEA R4, P6, R29.reuse, R2.reuse, 0x1 ;  /* 0x000000021d047211 */ /* 0x0c2fe400078c08ff */
[----:B------:R-:W-:Y:S02]  /*8fb0*/  ISETP.LT.AND P2, PT, R38, UR15, !P0 ;  /* 0x0000000f26007c0c */ /* 0x000fe4000c741270 */
[----:B------:R-:W-:Y:S01]  /*8fc0*/  LEA.HI.X.SX32 R5, R29, R3, 0x1, P6 ;  /* 0x000000031d057211 */ /* 0x000fe200030f0eff */
[----:B------:R-:W-:Y:S01]  /*8fd0*/  IMAD R29, R0, 0x2, R31 ;  /* 0x00000002001d7824 */ /* 0x000fe200078e021f */
[----:B--2---:R-:W-:-:S04]  /*8fe0*/  LEA R6, P6, R31, R2, 0x1 ;  /* 0x000000021f067211 */ /* 0x004fc800078c08ff */
[-C--:B------:R-:W-:Y:S01]  /*8ff0*/  LEA.HI.X.SX32 R7, R31, R3.reuse, 0x1, P6 ;  /* 0x000000031f077211 */ /* 0x080fe200030f0eff */
[----:B------:R-:W-:Y:S01]  /*9000*/  IMAD R31, R0, 0x2, R29 ;  /* 0x00000002001f7824 */ /* 0x000fe200078e021d */
[C---:B---3--:R-:W-:Y:S01]  /*9010*/  LEA R8, P6, R29.reuse, R2, 0x1 ;  /* 0x000000021d087211 */ /* 0x048fe200078c08ff */
[----:B------:R0:W-:Y:S03]  /*9020*/  @P4 STG.E.U16 desc[UR8][R10.64], R17 ;  /* 0x000000110a004986 */ /* 0x0001e6000c101508 */
[----:B------:R-:W-:Y:S01]  /*9030*/  LEA.HI.X.SX32 R9, R29, R3, 0x1, P6 ;  /* 0x000000031d097211 */ /* 0x000fe200030f0eff */
[----:B------:R1:W-:Y:S01]  /*9040*/  @P2 STG.E.U16 desc[UR8][R4.64], R18 ;  /* 0x0000001204002986 */ /* 0x0003e2000c101508 */
[----:B------:R-:W-:Y:S02]  /*9050*/  ISETP.LT.AND P4, PT, R36, UR15, !P0 ;  /* 0x0000000f24007c0c */ /* 0x000fe4000c781270 */
[----:B------:R-:W-:-:S02]  /*9060*/  PRMT R12, R12, 0x7632, R12 ;  /* 0x000076320c0c7816 */ /* 0x000fc4000000000c */
[-C--:B0-----:R-:W-:Y:S02]  /*9070*/  LEA R10, P6, R31, R2.reuse, 0x1 ;  /* 0x000000021f0a7211 */ /* 0x081fe400078c08ff */
[----:B-1----:R-:W-:Y:S01]  /*9080*/  PRMT R5, R13, 0x7632, R5 ;  /* 0x000076320d057816 */ /* 0x002fe20000000005 */
[----:B------:R-:W-:Y:S01]  /*9090*/  IMAD R13, R0, 0x2, R31 ;  /* 0x00000002000d7824 */ /* 0x000fe200078e021f */
[----:B------:R-:W-:Y:S01]  /*90a0*/  LEA.HI.X.SX32 R11, R31, R3, 0x1, P6 ;  /* 0x000000031f0b7211 */ /* 0x000fe200030f0eff */
[----:B------:R-:W-:Y:S03]  /*90b0*/  @P5 STG.E.U16 desc[UR8][R6.64], R19 ;  /* 0x0000001306005986 */ /* 0x000fe6000c101508 */
[----:B------:R-:W-:Y:S01]  /*90c0*/  LEA R4, P6, R13, R2, 0x1 ;  /* 0x000000020d047211 */ /* 0x000fe200078c08ff */
[----:B------:R-:W-:Y:S01]  /*90d0*/  @P3 STG.E.U16 desc[UR8][R8.64], R12 ;  /* 0x0000000c08003986 */ /* 0x000fe2000c101508 */
[----:B------:R-:W-:-:S03]  /*90e0*/  PRMT R14, R14, 0x7632, R14 ;  /* 0x000076320e0e7816 */ /* 0x000fc6000000000e */
[----:B------:R0:W-:Y:S01]  /*90f0*/  @P1 STG.E.U16 desc[UR8][R10.64], R5 ;  /* 0x000000050a001986 */ /* 0x0001e2000c101508 */
[----:B------:R-:W-:Y:S02]  /*9100*/  ISETP.LT.AND P2, PT, R33, UR15, !P0 ;  /* 0x0000000f21007c0c */ /* 0x000fe4000c741270 */
[----:B------:R-:W-:Y:S01]  /*9110*/  ISETP.LT.AND P5, PT, R32, UR15, !P0 ;  /* 0x0000000f20007c0c */ /* 0x000fe2000c7a1270 */
[----:B------:R-:W2:Y:S04]  /*9120*/  LDL.LU R33, [R1+0xa4] ;  /* 0x0000a40001217983 */ /* 0x000ea80000300800 */
[----:B------:R-:W3:Y:S01]  /*9130*/  LDL.LU R32, [R1+0xa0] ;  /* 0x0000a00001207983 */ /* 0x000ee20000300800 */
[----:B0-----:R-:W-:-:S03]  /*9140*/  LEA.HI.X.SX32 R5, R13, R3, 0x1, P6 ;  /* 0x000000030d057211 */ /* 0x001fc600030f0eff */
[----:B------:R-:W2:Y:S04]  /*9150*/  LDL.LU R31, [R1+0x9c] ;  /* 0x00009c00011f7983 */ /* 0x000ea80000300800 */
[----:B------:R0:W-:Y:S01]  /*9160*/  @P4 STG.E.U16 desc[UR8][R4.64], R14 ;  /* 0x0000000e04004986 */ /* 0x0001e2000c101508 */
[----:B----4-:R-:W-:-:S03]  /*9170*/  ISETP.LT.AND P4, PT, R30, UR15, !P0 ;  /* 0x0000000f1e007c0c */ /* 0x010fc6000c781270 */
[----:B------:R-:W4:Y:S04]  /*9180*/  LDL.LU R30, [R1+0x98] ;  /* 0x00009800011e7983 */ /* 0x000f280000300800 */
[----:B------:R-:W2:Y:S01]  /*9190*/  LDL.LU R29, [R1+0x94] ;  /* 0x00009400011d7983 */ /* 0x000ea20000300800 */
[----:B------:R-:W-:-:S04]  /*91a0*/  IMAD R7, R0, 0x2, R13 ;  /* 0x0000000200077824 */ /* 0x000fc800078e020d */
[----:B------:R-:W-:Y:S01]  /*91b0*/  IMAD R13, R0, 0x2, R7 ;  /* 0x00000002000d7824 */ /* 0x000fe200078e0207 */
[----:B------:R-:W-:-:S03]  /*91c0*/  LEA R6, P6, R7, R2, 0x1 ;  /* 0x0000000207067211 */ /* 0x000fc600078c08ff */
[C---:B------:R-:W-:Y:S01]  /*91d0*/  IMAD R11, R0.reuse, 0x2, R13 ;  /* 0x00000002000b7824 */ /* 0x040fe200078e020d */
[-C--:B------:R-:W-:Y:S02]  /*91e0*/  LEA.HI.X.SX32 R7, R7, R3.reuse, 0x1, P6 ;  /* 0x0000000307077211 */ /* 0x080fe400030f0eff */
[----:B------:R-:W-:Y:S02]  /*91f0*/  LEA R8, P6, R13, R2, 0x1 ;  /* 0x000000020d087211 */ /* 0x000fe400078c08ff */
[----:B------:R-:W-:Y:S01]  /*9200*/  ISETP.LT.AND P3, PT, R35, UR15, !P0 ;  /* 0x0000000f23007c0c */ /* 0x000fe2000c761270 */
[----:B0-----:R-:W-:Y:S01]  /*9210*/  IMAD R5, R0, 0x2, R11 ;  /* 0x0000000200057824 */ /* 0x001fe200078e020b */
[----:B------:R-:W-:Y:S02]  /*9220*/  PRMT R15, R15, 0x7632, R15 ;  /* 0x000076320f0f7816 */ /* 0x000fe4000000000f */
[----:B------:R-:W-:Y:S02]  /*9230*/  LEA.HI.X.SX32 R9, R13, R3, 0x1, P6 ;  /* 0x000000030d097211 */ /* 0x000fe400030f0eff */
[----:B------:R-:W-:-:S02]  /*9240*/  PRMT R16, R16, 0x7632, R16 ;  /* 0x0000763210107816 */ /* 0x000fc40000000010 */
[CC--:B------:R-:W-:Y:S02]  /*9250*/  LEA R10, P6, R11.reuse, R2.reuse, 0x1 ;  /* 0x000000020b0a7211 */ /* 0x0c0fe400078c08ff */
[----:B-----5:R-:W-:Y:S01]  /*9260*/  ISETP.LT.AND P1, PT, R34, UR15, !P0 ;  /* 0x0000000f22007c0c */ /* 0x020fe2000c721270 */
[----:B------:R-:W-:Y:S01]  /*9270*/  @P2 STG.E.U16 desc[UR8][R6.64], R15 ;  /* 0x0000000f06002986 */ /* 0x000fe2000c101508 */
[-C--:B------:R-:W-:Y:S01]  /*9280*/  LEA.HI.X.SX32 R11, R11, R3.reuse, 0x1, P6 ;  /* 0x000000030b0b7211 */ /* 0x080fe200030f0eff */
[----:B------:R-:W-:Y:S01]  /*9290*/  IMAD R13, R0, 0x2, R5 ;  /* 0x00000002000d7824 */ /* 0x000fe200078e0205 */
[----:B------:R-:W-:Y:S01]  /*92a0*/  PRMT R17, R17, 0x7632, R17 ;  /* 0x0000763211117816 */ /* 0x000fe20000000011 */
[----:B------:R0:W-:Y:S01]  /*92b0*/  @P5 STG.E.U16 desc[UR8][R8.64], R16 ;  /* 0x0000001008005986 */ /* 0x0001e2000c101508 */
[C---:B------:R-:W-:Y:S02]  /*92c0*/  LEA R4, P6, R5.reuse, R2, 0x1 ;  /* 0x0000000205047211 */ /* 0x040fe400078c08ff */
[----:B------:R-:W-:Y:S01]  /*92d0*/  PRMT R18, R18, 0x7632, R18 ;  /* 0x0000763212127816 */ /* 0x000fe20000000012 */
[----:B------:R1:W-:Y:S01]  /*92e0*/  @P3 STG.E.U16 desc[UR8][R10.64], R17 ;  /* 0x000000110a003986 */ /* 0x0003e2000c101508 */
[----:B------:R-:W-:-:S03]  /*92f0*/  LEA.HI.X.SX32 R5, R5, R3, 0x1, P6 ;  /* 0x0000000305057211 */ /* 0x000fc600030f0eff */
[----:B0-----:R-:W5:Y:S01]  /*9300*/  LDL.LU R16, [R1+0x90] ;  /* 0x0000900001107983 */ /* 0x001f620000300800 */
[----:B------:R-:W-:-:S03]  /*9310*/  IMAD R9, R0, 0x2, R13 ;  /* 0x0000000200097824 */ /* 0x000fc600078e020d */
[----:B------:R-:W5:Y:S01]  /*9320*/  LDL.LU R12, [R1+0x8c] ;  /* 0x00008c00010c7983 */ /* 0x000f620000300800 */
[----:B------:R-:W-:-:S03]  /*9330*/  LEA R6, P6, R13, R2, 0x1 ;  /* 0x000000020d067211 */ /* 0x000fc600078c08ff */
[----:B-1----:R-:W5:Y:S04]  /*9340*/  LDL.LU R17, [R1+0x88] ;  /* 0x0000880001117983 */ /* 0x002f680000300800 */
[----:B------:R-:W5:Y:S01]  /*9350*/  LDL.LU R14, [R1+0x84] ;  /* 0x00008400010e7983 */ /* 0x000f620000300800 */
[----:B------:R-:W-:-:S03]  /*9360*/  PRMT R19, R19, 0x7632, R19 ;  /* 0x0000763213137816 */ /* 0x000fc60000000013 */
[----:B------:R-:W-:Y:S01]  /*9370*/  @P1 STG.E.U16 desc[UR8][R4.64], R18 ;  /* 0x0000001204001986 */ /* 0x000fe2000c101508 */
[----:B------:R-:W-:Y:S02]  /*9380*/  LEA R8, P1, R9, R2, 0x1 ;  /* 0x0000000209087211 */ /* 0x000fe400078208ff */
[-C--:B------:R-:W-:Y:S01]  /*9390*/  LEA.HI.X.SX32 R7, R13, R3.reuse, 0x1, P6 ;  /* 0x000000030d077211 */ /* 0x080fe200030f0eff */
[----:B------:R-:W-:Y:S01]  /*93a0*/  IMAD R13, R0, 0x2, R9 ;  /* 0x00000002000d7824 */ /* 0x000fe200078e0209 */
[----:B------:R-:W-:-:S03]  /*93b0*/  LEA.HI.X.SX32 R9, R9, R3, 0x1, P1 ;  /* 0x0000000309097211 */ /* 0x000fc600008f0eff */
[----:B------:R0:W-:Y:S01]  /*93c0*/  @P4 STG.E.U16 desc[UR8][R6.64], R19 ;  /* 0x0000001306004986 */ /* 0x0001e2000c101508 */
[----:B--2---:R-:W-:-:S03]  /*93d0*/  ISETP.LT.AND P1, PT, R29, UR15, !P0 ;  /* 0x0000000f1d007c0c */ /* 0x004fc6000c721270 */
[----:B------:R-:W2:Y:S04]  /*93e0*/  LDL.LU R29, [R1+0x80] ;  /* 0x00008000011d7983 */ /* 0x000ea80000300800 */
[----:B0-----:R-:W2:Y:S04]  /*93f0*/  LDL.LU R19, [R1+0x7c] ;  /* 0x00007c0001137983 */ /* 0x001ea80000300800 */
[----:B------:R-:W2:Y:S01]  /*9400*/  LDL.LU R18, [R1+0x78] ;  /* 0x0000780001127983 */ /* 0x000ea20000300800 */
[----:B------:R-:W-:Y:S01]  /*9410*/  ISETP.LT.AND P2, PT, R33, UR15, !P0 ;  /* 0x0000000f21007c0c */ /* 0x000fe2000c741270 */
[----:B------:R-:W-:Y:S01]  /*9420*/  IMAD R15, R0, 0x2, R13 ;  /* 0x00000002000f7824 */ /* 0x000fe200078e020d */
[----:B---3--:R-:W-:-:S02]  /*9430*/  ISETP.LT.AND P5, PT, R32, UR15, !P0 ;  /* 0x0000000f20007c0c */ /* 0x008fc4000c7a1270 */
[----:B------:R-:W-:Y:S02]  /*9440*/  ISETP.LT.AND P3, PT, R31, UR15, !P0 ;  /* 0x0000000f1f007c0c */ /* 0x000fe4000c761270 */
[----:B------:R-:W-:-:S04]  /*9450*/  LEA R10, P6, R13, R2, 0x1 ;  /* 0x000000020d0a7211 */ /* 0x000fc800078c08ff */
[-C--:B------:R-:W-:Y:S01]  /*9460*/  LEA.HI.X.SX32 R11, R13, R3.reuse, 0x1, P6 ;  /* 0x000000030d0b7211 */ /* 0x080fe200030f0eff */
[----:B------:R-:W-:Y:S02]  /*9470*/  IMAD R13, R0, 0x2, R15 ;  /* 0x00000002000d7824 */ /* 0x000fe400078e020f */
[----:B------:R0:W-:Y:S01]  /*9480*/  @P2 STG.E.U16 desc[UR8][R8.64], R20 ;  /* 0x0000001408002986 */ /* 0x0001e2000c101508 */
[CC--:B------:R-:W-:Y:S02]  /*9490*/  LEA R4, P2, R15.reuse, R2.reuse, 0x1 ;  /* 0x000000020f047211 */ /* 0x0c0fe400078408ff */
[----:B----4-:R-:W-:Y:S02]  /*94a0*/  ISETP.LT.AND P4, PT, R30, UR15, !P0 ;  /* 0x0000000f1e007c0c */ /* 0x010fe4000c781270 */
[-C--:B------:R-:W-:Y:S01]  /*94b0*/  LEA.HI.X.SX32 R5, R15, R3.reuse, 0x1, P2 ;  /* 0x000000030f057211 */ /* 0x080fe200010f0eff */
[C---:B------:R-:W-:Y:S01]  /*94c0*/  IMAD R15, R0.reuse, 0x2, R13 ;  /* 0x00000002000f7824 */ /* 0x040fe200078e020d */
[CC--:B------:R-:W-:Y:S01]  /*94d0*/  LEA R6, P6, R13.reuse, R2.reuse, 0x1 ;  /* 0x000000020d067211 */ /* 0x0c0fe200078c08ff */
[----:B------:R1:W-:Y:S03]  /*94e0*/  @P5 STG.E.U16 desc[UR8][R10.64], R21 ;  /* 0x000000150a005986 */ /* 0x0003e6000c101508 */
[----:B------:R-:W-:Y:S01]  /*94f0*/  LEA.HI.X.SX32 R7, R13, R3, 0x1, P6 ;  /* 0x000000030d077211 */ /* 0x000fe200030f0eff */
[----:B------:R3:W-:Y:S01]  /*9500*/  @P3 STG.E.U16 desc[UR8][R4.64], R22 ;  /* 0x0000001604003986 */ /* 0x0007e2000c101508 */
[----:B0-----:R-:W-:Y:S01]  /*9510*/  LEA R8, P3, R15, R2, 0x1 ;  /* 0x000000020f087211 */ /* 0x001fe200078608ff */
[----:B------:R-:W-:Y:S01]  /*9520*/  IMAD R13, R0, 0x2, R15 ;  /* 0x00000002000d7824 */ /* 0x000fe200078e020f */
[----:B-----5:R-:W-:-:S02]  /*9530*/  ISETP.LT.AND P2, PT, R16, UR15, !P0 ;  /* 0x0000000f10007c0c */ /* 0x020fc4000c741270 */
[----:B------:R-:W4:Y:S01]  /*9540*/  LDL.LU R16, [R1+0x74] ;  /* 0x0000740001107983 */ /* 0x000f220000300800 */
[----:B------:R-:W-:Y:S01]  /*9550*/  LEA.HI.X.SX32 R9, R15, R3, 0x1, P3 ;  /* 0x000000030f097211 */ /* 0x000fe200018f0eff */
[----:B------:R-:W-:Y:S01]  /*9560*/  IMAD R15, R0, 0x2, R13 ;  /* 0x00000002000f7824 */ /* 0x000fe200078e020d */
[----:B------:R-:W-:Y:S02]  /*9570*/  ISETP.LT.AND P5, PT, R12, UR15, !P0 ;  /* 0x0000000f0c007c0c */ /* 0x000fe4000c7a1270 */
[----:B------:R-:W5:Y:S01]  /*9580*/  LDL.LU R12, [R1+0x70] ;  /* 0x00007000010c7983 */ /* 0x000f620000300800 */
[----:B-1----:R-:W-:-:S03]  /*9590*/  LEA R10, P6, R13, R2, 0x1 ;  /* 0x000000020d0a7211 */ /* 0x002fc600078c08ff */
[----:B------:R0:W-:Y:S01]  /*95a0*/  @P4 STG.E.U16 desc[UR8][R6.64], R23 ;  /* 0x0000001706004986 */ /* 0x0001e2000c101508 */
[----:B------:R-:W-:-:S03]  /*95b0*/  ISETP.LT.AND P3, PT, R14, UR15, !P0 ;  /* 0x0000000f0e007c0c */ /* 0x000fc6000c761270 */
[----:B------:R-:W-:Y:S01]  /*95c0*/  @P1 STG.E.U16 desc[UR8][R8.64], R24 ;  /* 0x0000001808001986 */ /* 0x000fe2000c101508 */
[----:B---3--:R-:W-:-:S03]  /*95d0*/  LEA R4, P1, R15, R2, 0x1 ;  /* 0x000000020f047211 */ /* 0x008fc600078208ff */
[----:B------:R-:W3:Y:S01]  /*95e0*/  LDL.LU R14, [R1+0x6c] ;  /* 0x00006c00010e7983 */ /* 0x000ee20000300800 */
[-C--:B------:R-:W-:Y:S02]  /*95f0*/  LEA.HI.X.SX32 R11, R13, R3.reuse, 0x1, P6 ;  /* 0x000000030d0b7211 */ /* 0x080fe400030f0eff */
[----:B------:R-:W-:Y:S02]  /*9600*/  LEA.HI.X.SX32 R5, R15, R3, 0x1, P1 ;  /* 0x000000030f057211 */ /* 0x000fe400008f0eff */
[----:B------:R-:W-:Y:S01]  /*9610*/  ISETP.LT.AND P4, PT, R17, UR15, !P0 ;  /* 0x0000000f11007c0c */ /* 0x000fe2000c781270 */
[----:B------:R1:W-:Y:S04]  /*9620*/  @P2 STG.E.U16 desc[UR8][R10.64], R25 ;  /* 0x000000190a002986 */ /* 0x0003e8000c101508 */
[----:B------:R0:W-:Y:S04]  /*9630*/  @P5 STG.E.U16 desc[UR8][R4.64], R26 ;  /* 0x0000001a04005986 */ /* 0x0001e8000c101508 */
[----:B------:R-:W3:Y:S01]  /*9640*/  LDL.LU R17, [R1+0x68] ;  /* 0x0000680001117983 */ /* 0x000ee20000300800 */
[----:B--2---:R-:W-:-:S03]  /*9650*/  ISETP.LT.AND P5, PT, R18, UR15, !P0 ;  /* 0x0000000f12007c0c */ /* 0x004fc6000c7a1270 */
[----:B------:R-:W2:Y:S01]  /*9660*/  LDL.LU R18, [R1+0x64] ;  /* 0x0000640001127983 */ /* 0x000ea20000300800 */
[----:B------:R-:W-:-:S04]  /*9670*/  IMAD R13, R0, 0x2, R15 ;  /* 0x00000002000d7824 */ /* 0x000fc800078e020f */
[C---:B------:R-:W-:Y:S01]  /*9680*/  IMAD R15, R0.reuse, 0x2, R13 ;  /* 0x00000002000f7824 */ /* 0x040fe200078e020d */
[-C--:B0-----:R-:W-:Y:S02]  /*9690*/  LEA R6, P6, R13, R2.reuse, 0x1 ;  /* 0x000000020d067211 */ /* 0x081fe400078c08ff */
[----:B------:R-:W-:Y:S01]  /*96a0*/  ISETP.LT.AND P1, PT, R29, UR15, !P0 ;  /* 0x0000000f1d007c0c */ /* 0x000fe2000c721270 */
[----:B-1----:R-:W-:Y:S01]  /*96b0*/  IMAD R11, R0, 0x2, R15 ;  /* 0x00000002000b7824 */ /* 0x002fe200078e020f */
[-C--:B------:R-:W-:Y:S01]  /*96c0*/  LEA.HI.X.SX32 R7, R13, R3.reuse, 0x1, P6 ;  /* 0x000000030d077211 */ /* 0x080fe200030f0eff */
[----:B------:R-:W2:Y:S01]  /*96d0*/  LDL.LU R29, [R1+0x60] ;  /* 0x00006000011d7983 */ /* 0x000ea20000300800 */
[CC--:B------:R-:W-:Y:S02]  /*96e0*/  LEA R8, P6, R15.reuse, R2.reuse, 0x1 ;  /* 0x000000020f087211 */ /* 0x0c0fe400078c08ff */
[----:B------:R-:W-:Y:S02]  /*96f0*/  PRMT R20, R20, 0x7632, R20 ;  /* 0x0000763214147816 */ /* 0x000fe40000000014 */
[----:B------:R-:W-:Y:S01]  /*9700*/  LEA.HI.X.SX32 R9, R15, R3, 0x1, P6 ;  /* 0x000000030f097211 */ /* 0x000fe200030f0eff */
[----:B------:R-:W-:Y:S01]  /*9710*/  IMAD R13, R0, 0x2, R11 ;  /* 0x00000002000d7824 */ /* 0x000fe200078e020b */
[----:B------:R-:W-:Y:S01]  /*9720*/  LEA R10, P6, R11, R2, 0x1 ;  /* 0x000000020b0a7211 */ /* 0x000fe200078c08ff */
[----:B------:R-:W-:Y:S01]  /*9730*/  @P4 STG.E.U16 desc[UR8][R6.64], R27 ;  /* 0x0000001b06004986 */ /* 0x000fe2000c101508 */
[----:B------:R-:W-:-:S02]  /*9740*/  PRMT R21, R21, 0x7632, R21 ;  /* 0x0000763215157816 */ /* 0x000fc40000000015 */
[----:B------:R-:W-:Y:S01]  /*9750*/  LEA.HI.X.SX32 R11, R11, R3, 0x1, P6 ;  /* 0x000000030b0b7211 */ /* 0x000fe200030f0eff */
[----:B------:R0:W-:Y:S01]  /*9760*/  @P3 STG.E.U16 desc[UR8][R8.64], R20 ;  /* 0x0000001408003986 */ /* 0x0001e2000c101508 */
[----:B------:R-:W-:Y:S01]  /*9770*/  ISETP.LT.AND P2, PT, R19, UR15, !P0 ;  /* 0x0000000f13007c0c */ /* 0x000fe2000c741270 */
[----:B------:R-:W-:Y:S02]  /*9780*/  IMAD R5, R0, 0x2, R13 ;  /* 0x0000000200057824 */ /* 0x000fe400078e020d */
[----:B------:R1:W-:Y:S01]  /*9790*/  @P1 STG.E.U16 desc[UR8][R10.64], R21 ;  /* 0x000000150a001986 */ /* 0x0003e2000c101508 */
[----:B----4-:R-:W-:-:S03]  /*97a0*/  ISETP.LT.AND P4, PT, R16, UR15, !P0 ;  /* 0x0000000f10007c0c */ /* 0x010fc6000c781270 */
[----:B------:R-:W4:Y:S01]  /*97b0*/  LDL.LU R16, [R1+0x5c] ;  /* 0x00005c0001107983 */ /* 0x000f220000300800 */
[----:B-----5:R-:W-:-:S03]  /*97c0*/  ISETP.LT.AND P3, PT, R12, UR15, !P0 ;  /* 0x0000000f0c007c0c */ /* 0x020fc6000c761270 */
[----:B0-----:R-:W5:Y:S01]  /*97d0*/  LDL.LU R20, [R1+0x58] ;  /* 0x0000580001147983 */ /* 0x001f620000300800 */
[CC--:B------:R-:W-:Y:S02]  /*97e0*/  LEA R12, P6, R13.reuse, R2.reuse, 0x1 ;  /* 0x000000020d0c7211 */ /* 0x0c0fe400078c08ff */
[----:B------:R-:W-:Y:S01]  /*97f0*/  PRMT R22, R22, 0x7632, R22 ;  /* 0x0000763216167816 */ /* 0x000fe20000000016 */
[----:B------:R-:W5:Y:S01]  /*9800*/  LDL.LU R19, [R1+0x54] ;  /* 0x0000540001137983 */ /* 0x000f620000300800 */
[----:B------:R-:W-:Y:S02]  /*9810*/  LEA.HI.X.SX32 R13, R13, R3, 0x1, P6 ;  /* 0x000000030d0d7211 */ /* 0x000fe400030f0eff */
[----:B---3--:R-:W-:Y:S02]  /*9820*/  ISETP.LT.AND P1, PT, R14, UR15, !P0 ;  /* 0x0000000f0e007c0c */ /* 0x008fe4000c721270 */
[----:B------:R-:W-:Y:S02]  /*9830*/  LEA R14, P6, R5, R2, 0x1 ;  /* 0x00000002050e7211 */ /* 0x000fe400078c08ff */
[----:B------:R-:W-:-:S02]  /*9840*/  PRMT R23, R23, 0x7632, R23 ;  /* 0x0000763217177816 */ /* 0x000fc40000000017 */
[----:B------:R-:W-:Y:S01]  /*9850*/  LEA.HI.X.SX32 R15, R5, R3, 0x1, P6 ;  /* 0x00000003050f7211 */ /* 0x000fe200030f0eff */
[----:B------:R-:W-:Y:S04]  /*9860*/  @P2 STG.E.U16 desc[UR8][R12.64], R22 ;  /* 0x000000160c002986 */ /* 0x000fe8000c101508 */
[----:B------:R0:W-:Y:S01]  /*9870*/  @P5 STG.E.U16 desc[UR8][R14.64], R23 ;  /* 0x000000170e005986 */ /* 0x0001e2000c101508 */
[----:B--2---:R-:W-:-:S03]  /*9880*/  ISETP.LT.AND P5, PT, R18, UR15, !P0 ;  /* 0x0000000f12007c0c */ /* 0x004fc6000c7a1270 */
[----:B------:R-:W2:Y:S01]  /*9890*/  LDL.LU R18, [R1+0x50] ;  /* 0x0000500001127983 */ /* 0x000ea20000300800 */
[----:B------:R-:W-:-:S03]  /*98a0*/  IMAD R9, R0, 0x2, R5 ;  /* 0x0000000200097824 */ /* 0x000fc600078e0205 */
[----:B------:R-:W3:Y:S01]  /*98b0*/  LDS.128 R4, [R28] ;  /* 0x000000001c047984 */ /* 0x000ee20000000c00 */
[----:B------:R-:W-:Y:S01]  /*98c0*/  ISETP.LT.AND P2, PT, R17, UR15, !P0 ;  /* 0x0000000f11007c0c */ /* 0x000fe2000c741270 */
[----:B------:R-:W-:Y:S01]  /*98d0*/  IMAD R17, R0, 0x2, R9 ;  /* 0x0000000200117824 */ /* 0x000fe200078e0209 */
[----:B------:R-:W-:-:S04]  /*98e0*/  LEA R8, P6, R9, R2, 0x1 ;  /* 0x0000000209087211 */ /* 0x000fc800078c08ff */
[----:B------:R-:W-:Y:S02]  /*98f0*/  LEA.HI.X.SX32 R9, R9, R3, 0x1, P6 ;  /* 0x0000000309097211 */ /* 0x000fe400030f0eff */
[----:B-1----:R-:W-:-:S04]  /*9900*/  LEA R10, P6, R17, R2, 0x1 ;  /* 0x00000002110a7211 */ /* 0x002fc800078c08ff */
[-C--:B------:R-:W-:Y:S01]  /*9910*/  LEA.HI.X.SX32 R11, R17, R3.reuse, 0x1, P6 ;  /* 0x00000003110b7211 */ /* 0x080fe200030f0eff */
[----:B------:R-:W-:Y:S01]  /*9920*/  IMAD R17, R0, 0x2, R17 ;  /* 0x0000000200117824 */ /* 0x000fe200078e0211 */
[----:B------:R-:W-:Y:S02]  /*9930*/  PRMT R24, R24, 0x7632, R24 ;  /* 0x0000763218187816 */ /* 0x000fe40000000018 */
[----:B------:R-:W-:Y:S01]  /*9940*/  PRMT R25, R25, 0x7632, R25 ;  /* 0x0000763219197816 */ /* 0x000fe20000000019 */
[----:B0-----:R-:W-:Y:S01]  /*9950*/  IMAD R15, R0, 0x2, R17 ;  /* 0x00000002000f7824 */ /* 0x001fe200078e0211 */
[CC--:B------:R-:W-:Y:S01]  /*9960*/  LEA R12, P6, R17.reuse, R2.reuse, 0x1 ;  /* 0x00000002110c7211 */ /* 0x0c0fe200078c08ff */
[----:B------:R0:W-:Y:S03]  /*9970*/  @P4 STG.E.U16 desc[UR8][R8.64], R24 ;  /* 0x0000001808004986 */ /* 0x0001e6000c101508 */
[----:B------:R-:W-:Y:S01]  /*9980*/  LEA.HI.X.SX32 R13, R17, R3, 0x1, P6 ;  /* 0x00000003110d7211 */ /* 0x000fe200030f0eff */
[----:B------:R1:W-:Y:S01]  /*9990*/  @P3 STG.E.U16 desc[UR8][R10.64], R25 ;  /* 0x000000190a003986 */ /* 0x0003e2000c101508 */
[----:B------:R-:W-:-:S02]  /*99a0*/  LEA R14, P6, R15, R2, 0x1 ;  /* 0x000000020f0e7211 */ /* 0x000fc400078c08ff */
[----:B----4-:R-:W-:Y:S02]  /*99b0*/  ISETP.LT.AND P3, PT, R16, UR15, !P0 ;  /* 0x0000000f10007c0c */ /* 0x010fe4000c761270 */
[----:B------:R-:W4:Y:S01]  /*99c0*/  LDL.LU R16, [R1+0x4c] ;  /* 0x00004c0001107983 */ /* 0x000f220000300800 */
[----:B0-----:R-:W-:Y:S01]  /*99d0*/  IMAD R9, R0, 0x2, R15 ;  /* 0x0000000200097824 */ /* 0x001fe200078e020f */
[-C--:B------:R-:W-:Y:S02]  /*99e0*/  LEA.HI.X.SX32 R15, R15, R3.reuse, 0x1, P6 ;  /* 0x000000030f0f7211 */ /* 0x080fe400030f0eff */
[----:B------:R-:W4:Y:S01]  /*99f0*/  LDL.LU R23, [R1+0x48] ;  /* 0x0000480001177983 */ /* 0x000f220000300800 */
[----:B------:R-:W-:Y:S02]  /*9a00*/  PRMT R26, R26, 0x7632, R26 ;  /* 0x000076321a1a7816 */ /* 0x000fe4000000001a */
[----:B------:R-:W-:Y:S01]  /*9a10*/  LEA R8, P6, R9, R2, 0x1 ;  /* 0x0000000209087211 */ /* 0x000fe200078c08ff */
[----:B-1----:R-:W-:Y:S01]  /*9a20*/  IMAD R11, R0, 0x2, R9 ;  /* 0x00000002000b7824 */ /* 0x002fe200078e0209 */
[----:B------:R-:W-:Y:S01]  /*9a30*/  PRMT R27, R27, 0x7632, R27 ;  /* 0x000076321b1b7816 */ /* 0x000fe2000000001b */
[----:B------:R-:W4:Y:S01]  /*9a40*/  LDL.LU R22, [R1+0x44] ;  /* 0x0000440001167983 */ /* 0x000f220000300800 */
[----:B------:R-:W-:-:S03]  /*9a50*/  LEA.HI.X.SX32 R9, R9, R3, 0x1, P6 ;  /* 0x0000000309097211 */ /* 0x000fc600030f0eff */
[----:B------:R0:W-:Y:S01]  /*9a60*/  @P1 STG.E.U16 desc[UR8][R12.64], R26 ;  /* 0x0000001a0c001986 */ /* 0x0001e2000c101508 */
[----:B-----5:R-:W-:-:S03]  /*9a70*/  ISETP.LT.AND P1, PT, R20, UR15, !P0 ;  /* 0x0000000f14007c0c */ /* 0x020fc6000c721270 */
[----:B------:R1:W-:Y:S04]  /*9a80*/  @P2 STG.E.U16 desc[UR8][R14.64], R27 ;  /* 0x0000001b0e002986 */ /* 0x0003e8000c101508 */
[----:B------:R-:W5:Y:S04]  /*9a90*/  LDL.LU R21, [R1+0x40] ;  /* 0x0000400001157983 */ /* 0x000f680000300800 */
[----:B---3--:R3:W-:Y:S04]  /*9aa0*/  @P5 STG.E.U16 desc[UR8][R8.64], R4 ;  /* 0x0000000408005986 */ /* 0x0087e8000c101508 */
[----:B------:R-:W5:Y:S01]  /*9ab0*/  LDL.LU R20, [R1+0x3c] ;  /* 0x00003c0001147983 */ /* 0x000f620000300800 */
[----:B--2---:R-:W-:-:S03]  /*9ac0*/  ISETP.LT.AND P5, PT, R18, UR15, !P0 ;  /* 0x0000000f12007c0c */ /* 0x004fc6000c7a1270 */
[----:B------:R-:W2:Y:S01]  /*9ad0*/  LDL.LU R18, [R1+0x38] ;  /* 0x0000380001127983 */ /* 0x000ea20000300800 */
[----:B------:R-:W-:-:S03]  /*9ae0*/  ISETP.LT.AND P4, PT, R29, UR15, !P0 ;  /* 0x0000000f1d007c0c */ /* 0x000fc6000c781270 */
[----:B------:R-:W4:Y:S01]  /*9af0*/  LDS.128 R28, [R28+0x400] ;  /* 0x000400001c1c7984 */ /* 0x000f220000000c00 */
[-C--:B------:R-:W-:Y:S01]  /*9b00*/  LEA R10, P6, R11, R2.reuse, 0x1 ;  /* 0x000000020b0a7211 */ /* 0x080fe200078c08ff */
[C---:B------:R-:W-:Y:S01]  /*9b10*/  IMAD R17, R0.reuse, 0x2, R11 ;  /* 0x0000000200117824 */ /* 0x040fe200078e020b */
[----:B------:R-:W-:Y:S02]  /*9b20*/  ISETP.LT.AND P2, PT, R19, UR15, !P0 ;  /* 0x0000000f13007c0c */ /* 0x000fe4000c741270 */
[----:B------:R-:W-:Y:S01]  /*9b30*/  LEA.HI.X.SX32 R11, R11, R3, 0x1, P6 ;  /* 0x000000030b0b7211 */ /* 0x000fe200030f0eff */
[----:B------:R-:W-:Y:S01]  /*9b40*/  IMAD R19, R0, 0x2, R17 ;  /* 0x0000000200137824 */ /* 0x000fe200078e0211 */
[----:B0-----:R-:W-:-:S04]  /*9b50*/  LEA R12, P6, R17, R2, 0x1 ;  /* 0x00000002110c7211 */ /* 0x001fc800078c08ff */
[----:B------:R-:W-:Y:S01]  /*9b60*/  LEA.HI.X.SX32 R13, R17, R3, 0x1, P6 ;  /* 0x00000003110d7211 */ /* 0x000fe200030f0eff */
[----:B------:R-:W-:Y:S01]  /*9b70*/  IMAD R17, R0, 0x2, R19 ;  /* 0x0000000200117824 */ /* 0x000fe200078e0213 */
[----:B-1----:R-:W-:-:S04]  /*9b80*/  LEA R14, P6, R19, R2, 0x1 ;  /* 0x00000002130e7211 */ /* 0x002fc800078c08ff */
[-C--:B------:R-:W-:Y:S01]  /*9b90*/  LEA.HI.X.SX32 R15, R19, R3.reuse, 0x1, P6 ;  /* 0x00000003130f7211 */ /* 0x080fe200030f0eff */
[C---:B------:R-:W-:Y:S01]  /*9ba0*/  IMAD R19, R0.reuse, 0x2, R17 ;  /* 0x0000000200137824 */ /* 0x040fe200078e0211 */
[CC--:B---3--:R-:W-:Y:S01]  /*9bb0*/  LEA R8, P6, R17.reuse, R2.reuse, 0x1 ;  /* 0x0000000211087211 */ /* 0x0c8fe200078c08ff */
[----:B------:R0:W-:Y:S03]  /*9bc0*/  @P4 STG.E.U16 desc[UR8][R10.64], R5 ;  /* 0x000000050a004986 */ /* 0x0001e6000c101508 */
[----:B------:R-:W-:Y:S01]  /*9bd0*/  LEA.HI.X.SX32 R9, R17, R3, 0x1, P6 ;  /* 0x0000000311097211 */ /* 0x000fe200030f0eff */
[----:B------:R-:W-:Y:S01]  /*9be0*/  IMAD R17, R0, 0x2, R19 ;  /* 0x0000000200117824 */ /* 0x000fe200078e0213 */
[----:B----4-:R-:W-:Y:S01]  /*9bf0*/  ISETP.LT.AND P4, PT, R16, UR15, !P0 ;  /* 0x0000000f10007c0c */ /* 0x010fe2000c781270 */
[----:B------:R1:W-:Y:S01]  /*9c00*/  @P3 STG.E.U16 desc[UR8][R12.64], R6 ;  /* 0x000000060c003986 */ /* 0x0003e2000c101508 */
[----:B0-----:R-:W-:-:S03]  /*9c10*/  LEA R10, P6, R19, R2, 0x1 ;  /* 0x00000002130a7211 */ /* 0x001fc600078c08ff */
[----:B------:R-:W3:Y:S01]  /*9c20*/  LDL.LU R16, [R1+0x34] ;  /* 0x0000340001107983 */ /* 0x000ee20000300800 */
[-C--:B------:R-:W-:Y:S02]  /*9c30*/  LEA.HI.X.SX32 R11, R19, R3.reuse, 0x1, P6 ;  /* 0x00000003130b7211 */ /* 0x080fe400030f0eff */
[C---:B-1----:R-:W-:Y:S01]  /*9c40*/  LEA R12, P6, R17.reuse, R2, 0x1 ;  /* 0x00000002110c7211 */ /* 0x042fe200078c08ff */
[----:B------:R0:W-:Y:S03]  /*9c50*/  @P1 STG.E.U16 desc[UR8][R14.64], R7 ;  /* 0x000000070e001986 */ /* 0x0001e6000c101508 */
[----:B------:R-:W-:Y:S01]  /*9c60*/  LEA.HI.X.SX32 R13, R17, R3, 0x1, P6 ;  /* 0x00000003110d7211 */ /* 0x000fe200030f0eff */
[----:B------:R1:W-:Y:S01]  /*9c70*/  @P2 STG.E.U16 desc[UR8][R8.64], R28 ;  /* 0x0000001c08002986 */ /* 0x0003e2000c101508 */
[----:B------:R-:W-:-:S03]  /*9c80*/  ISETP.LT.AND P1, PT, R22, UR15, !P0 ;  /* 0x0000000f16007c0c */ /* 0x000fc6000c721270 */
[----:B------:R4:W-:Y:S04]  /*9c90*/  @P5 STG.E.U16 desc[UR8][R10.64], R29 ;  /* 0x0000001d0a005986 */ /* 0x0009e8000c101508 */
[----:B------:R-:W3:Y:S04]  /*9ca0*/  LDL.LU R22, [R1+0x30] ;  /* 0x0000300001167983 */ /* 0x000ee80000300800 */
[----:B------:R0:W-:Y:S01]  /*9cb0*/  @P4 STG.E.U16 desc[UR8][R12.64], R30 ;  /* 0x0000001e0c004986 */ /* 0x0001e2000c101508 */
[----:B-----5:R-:W-:-:S03]  /*9cc0*/  ISETP.LT.AND P5, PT, R20, UR15, !P0 ;  /* 0x0000000f14007c0c */ /* 0x020fc6000c7a1270 */
[----:B------:R-:W5:Y:S01]  /*9cd0*/  LDL.LU R20, [R1+0x2c] ;  /* 0x00002c0001147983 */ /* 0x000f620000300800 */
[----:B--2---:R-:W-:-:S03]  /*9ce0*/  ISETP.LT.AND P4, PT, R18, UR15, !P0 ;  /* 0x0000000f12007c0c */ /* 0x004fc6000c781270 */
[----:B------:R-:W2:Y:S01]  /*9cf0*/  LDL.LU R18, [R1+0x28] ;  /* 0x0000280001127983 */ /* 0x000ea20000300800 */
[----:B------:R-:W-:-:S04]  /*9d00*/  IMAD R19, R0, 0x2, R17 ;  /* 0x0000000200137824 */ /* 0x000fc800078e0211 */
[----:B------:R-:W-:Y:S01]  /*9d10*/  IMAD R17, R0, 0x2, R19 ;  /* 0x0000000200117824 */ /* 0x000fe200078e0213 */
[----:B0-----:R-:W-:-:S04]  /*9d20*/  LEA R14, P6, R19, R2, 0x1 ;  /* 0x00000002130e7211 */ /* 0x001fc800078c08ff */
[-C--:B------:R-:W-:Y:S01]  /*9d30*/  LEA.HI.X.SX32 R15, R19, R3.reuse, 0x1, P6 ;  /* 0x00000003130f7211 */ /* 0x080fe200030f0eff */
[C---:B------:R-:W-:Y:S01]  /*9d40*/  IMAD R19, R0.reuse, 0x2, R17 ;  /* 0x0000000200137824 */ /* 0x040fe200078e0211 */
[-C--:B-1----:R-:W-:Y:S02]  /*9d50*/  LEA R8, P6, R17, R2.reuse, 0x1 ;  /* 0x0000000211087211 */ /* 0x082fe400078c08ff */
[----:B------:R-:W-:Y:S02]  /*9d60*/  ISETP.LT.AND P3, PT, R23, UR15, !P0 ;  /* 0x0000000f17007c0c */ /* 0x000fe4000c761270 */
[----:B------:R-:W-:Y:S01]  /*9d70*/  LEA.HI.X.SX32 R9, R17, R3, 0x1, P6 ;  /* 0x0000000311097211 */ /* 0x000fe200030f0eff */
[C---:B------:R-:W-:Y:S01]  /*9d80*/  IMAD R17, R0.reuse, 0x2, R19 ;  /* 0x0000000200117824 */ /* 0x040fe200078e0213 */
[----:B------:R-:W-:Y:S02]  /*9d90*/  ISETP.LT.AND P2, PT, R21, UR15, !P0 ;  /* 0x0000000f15007c0c */ /* 0x000fe4000c741270 */
[----:B----4-:R-:W-:Y:S01]  /*9da0*/  LEA R10, P6, R19, R2, 0x1 ;  /* 0x00000002130a7211 */ /* 0x010fe200078c08ff */
[----:B------:R-:W-:Y:S01]  /*9db0*/  IMAD R13, R0, 0x2, R17 ;  /* 0x00000002000d7824 */ /* 0x000fe200078e0211 */
[----:B------:R-:W-:-:S02]  /*9dc0*/  PRMT R5, R4, 0x7632, R5 ;  /* 0x0000763204057816 */ /* 0x000fc40000000005 */
[----:B------:R-:W-:Y:S01]  /*9dd0*/  LEA.HI.X.SX32 R11, R19, R3, 0x1, P6 ;  /* 0x00000003130b7211 */ /* 0x000fe200030f0eff */
[C---:B------:R-:W-:Y:S01]  /*9de0*/  IMAD R19, R0.reuse, 0x2, R13 ;  /* 0x0000000200137824 */ /* 0x040fe200078e020d */
[----:B------:R-:W-:Y:S01]  /*9df0*/  PRMT R6, R5, 0x7632, R6 ;  /* 0x0000763205067816 */ /* 0x000fe20000000006 */
[----:B------:R-:W-:Y:S02]  /*9e00*/  @P3 STG.E.U16 desc[UR8][R14.64], R31 ;  /* 0x0000001f0e003986 */ /* 0x000fe4000c101508 */
[----:B------:R-:W-:Y:S02]  /*9e10*/  IMAD R21, R0, 0x2, R19 ;  /* 0x0000000200157824 */ /* 0x000fe400078e0213 */
[----:B------:R0:W-:Y:S01]  /*9e20*/  @P1 STG.E.U16 desc[UR8][R8.64], R5 ;  /* 0x0000000508001986 */ /* 0x0001e2000c101508 */
[----:B------:R-:W-:-:S03]  /*9e30*/  LEA R4, P1, R17, R2, 0x1 ;  /* 0x0000000211047211 */ /* 0x000fc600078208ff */
[----:B------:R1:W-:Y:S01]  /*9e40*/  @P2 STG.E.U16 desc[UR8][R10.64], R6 ;  /* 0x000000060a002986 */ /* 0x0003e2000c101508 */
[-C--:B------:R-:W-:Y:S02]  /*9e50*/  LEA R12, P2, R13, R2.reuse, 0x1 ;  /* 0x000000020d0c7211 */ /* 0x080fe400078408ff */
[----:B---3--:R-:W-:Y:S02]  /*9e60*/  ISETP.LT.AND P3, PT, R16, UR15, !P0 ;  /* 0x0000000f10007c0c */ /* 0x008fe4000c761270 */
[-C--:B0-----:R-:W-:Y:S02]  /*9e70*/  LEA.HI.X.SX32 R5, R17, R3.reuse, 0x1, P1 ;  /* 0x0000000311057211 */ /* 0x081fe400008f0eff */
[-C--:B------:R-:W-:Y:S01]  /*9e80*/  LEA R8, P1, R21, R2.reuse, 0x1 ;  /* 0x0000000215087211 */ /* 0x080fe200078208ff */
[----:B------:R-:W-:Y:S01]  /*9e90*/  IMAD R17, R0, 0x2, R21 ;  /* 0x0000000200117824 */ /* 0x000fe200078e0215 */
[----:B------:R-:W-:Y:S02]  /*9ea0*/  LEA.HI.X.SX32 R13, R13, R3, 0x1, P2 ;  /* 0x000000030d0d7211 */ /* 0x000fe400010f0eff */
[----:B------:R-:W-:-:S02]  /*9eb0*/  LEA R14, P6, R19, R2, 0x1 ;  /* 0x00000002130e7211 */ /* 0x000fc400078c08ff */
[-C--:B------:R-:W-:Y:S02]  /*9ec0*/  LEA.HI.X.SX32 R9, R21, R3.reuse, 0x1, P1 ;  /* 0x0000000315097211 */ /* 0x080fe400008f0eff */
[----:B------:R-:W-:Y:S02]  /*9ed0*/  ISETP.LT.AND P2, PT, R22, UR15, !P0 ;  /* 0x0000000f16007c0c */ /* 0x000fe4000c741270 */
[----:B------:R-:W-:Y:S02]  /*9ee0*/  LEA.HI.X.SX32 R15, R19, R3, 0x1, P6 ;  /* 0x00000003130f7211 */ /* 0x000fe400030f0eff */
[----:B------:R-:W-:Y:S02]  /*9ef0*/  LEA R16, P6, R17, R2, 0x1 ;  /* 0x0000000211107211 */ /* 0x000fe400078c08ff */
[----:B-----5:R-:W-:Y:S02]  /*9f00*/  ISETP.LT.AND P1, PT, R20, UR15, !P0 ;  /* 0x0000000f14007c0c */ /* 0x020fe4000c721270 */
[----:B-1----:R-:W-:-:S02]  /*9f10*/  PRMT R6, R6, 0x7632, R6 ;  /* 0x0000763206067816 */ /* 0x002fc40000000006 */
[----:B------:R-:W-:Y:S01]  /*9f20*/  PRMT R7, R7, 0x7632, R7 ;  /* 0x0000763207077816 */ /* 0x000fe20000000007 */
[----:B------:R-:W-:Y:S01]  /*9f30*/  IMAD R0, R0, 0x2, R17 ;  /* 0x0000000200007824 */ /* 0x000fe200078e0211 */
[----:B------:R-:W-:Y:S02]  /*9f40*/  PRMT R28, R28, 0x7632, R28 ;  /* 0x000076321c1c7816 */ /* 0x000fe4000000001c */
[----:B------:R-:W-:Y:S01]  /*9f50*/  PRMT R29, R29, 0x7632, R29 ;  /* 0x000076321d1d7816 */ /* 0x000fe2000000001d */
[----:B------:R0:W-:Y:S01]  /*9f60*/  @P5 STG.E.U16 desc[UR8][R4.64], R6 ;  /* 0x0000000604005986 */ /* 0x0001e2000c101508 */
[----:B------:R-:W-:Y:S02]  /*9f70*/  LEA.HI.X.SX32 R17, R17, R3, 0x1, P6 ;  /* 0x0000000311117211 */ /* 0x000fe400030f0eff */
[----:B------:R-:W-:Y:S01]  /*9f80*/  PRMT R30, R30, 0x7632, R30 ;  /* 0x000076321e1e7816 */ /* 0x000fe2000000001e */
[----:B------:R0:W-:Y:S01]  /*9f90*/  @P4 STG.E.U16 desc[UR8][R12.64], R7 ;  /* 0x000000070c004986 */ /* 0x0001e2000c101508 */
[----:B------:R-:W-:-:S03]  /*9fa0*/  LEA R2, P6, R0, R2, 0x1 ;  /* 0x0000000200027211 */ /* 0x000fc600078c08ff */
[----:B------:R0:W-:Y:S04]  /*9fb0*/  @P3 STG.E.U16 desc[UR8][R14.64], R28 ;  /* 0x0000001c0e003986 */ /* 0x0001e8000c101508 */
[----:B------:R0:W-:Y:S01]  /*9fc0*/  @P2 STG.E.U16 desc[UR8][R8.64], R29 ;  /* 0x0000001d08002986 */ /* 0x0001e2000c101508 */
[----:B------:R-:W-:-:S03]  /*9fd0*/  LEA.HI.X.SX32 R3, R0, R3, 0x1, P6 ;  /* 0x0000000300037211 */ /* 0x000fc600030f0eff */
[----:B------:R0:W-:Y:S01]  /*9fe0*/  @P1 STG.E.U16 desc[UR8][R16.64], R30 ;  /* 0x0000001e10001986 */ /* 0x0001e2000c101508 */
[----:B--2---:R-:W-:-:S13]  /*9ff0*/  ISETP.LT.AND P0, PT, R18, UR15, !P0 ;  /* 0x0000000f12007c0c */ /* 0x004fda000c701270 */
[----:B0-----:R-:W-:Y:S05]  /*a000*/  @!P0 EXIT ;  /* 0x000000000000894d */ /* 0x001fea0003800000 */
[----:B------:R-:W-:-:S05]  /*a010*/  PRMT R31, R31, 0x7632, R31 ;  /* 0x000076321f1f7816 */ /* 0x000fca000000001f */
[----:B------:R-:W-:Y:S01]  /*a020*/  STG.E.U16 desc[UR8][R2.64], R31 ;  /* 0x0000001f02007986 */ /* 0x000fe2000c101508 */
[----:B------:R-:W-:Y:S05]  /*a030*/  EXIT ;  /* 0x000000000000794d */ /* 0x000fea0003800000 */
.L_x_3:
[----:B------:R-:W-:-:S00]  /*a040*/  BRA `(.L_x_3) ;  /* 0xfffffffc00fc7947 */ /* 0x000fc0000383ffff */
[----:B------:R-:W-:-:S00]  /*a050*/  NOP ;  /* 0x0000000000007918 */ /* 0x000fc00000000000 */
        /* <DEDUP_REMOVED lines=10> */
.L_x_4:


//--------------------- .nv.shared.matmul_kernel  --------------------------
	.section	.nv.shared.matmul_kernel,"aw",@nobits
	.sectionflags	@""
	.align	16
	.zero		1024


//--------------------- .nv.shared.reserved.0     --------------------------
	.section	.nv.shared.reserved.0,"aw",@nobits
	.weak		__nv_reservedSMEM_offset_0_alias
	.size		__nv_reservedSMEM_offset_0_alias, 0, 64
	.other		__nv_reservedSMEM_offset_0_alias,@"STO_CUDA_RESERVED_SHARED STV_DEFAULT"
__nv_reservedSMEM_offset_0_alias:
	.zero		0
	.zero		64


//--------------------- .nv.constant0.matmul_kernel --------------------------
	.section	.nv.constant0.matmul_kernel,"a",@progbits
	.sectionflags	@""
	.align	4
.nv.constant0.matmul_kernel:
	.zero		976


//--------------------- SYMBOLS --------------------------

	.type		.nv.reservedSmem.offset0,@object
	.size		.nv.reservedSmem.offset0,0x4
	.type		.nv.reservedSmem.cap,@object
	.size		.nv.reservedSmem.cap,0x4
